//
// Generated by NVIDIA NVVM Compiler
//
// Compiler Build ID: CL-36424714
// Cuda compilation tools, release 13.0, V13.0.88
// Based on NVVM 20.0.0
//

.version 9.0
.target sm_100
.address_size 64

	// .globl	_Z13adjustWeightsP4Edgeii

.visible .entry _Z13adjustWeightsP4Edgeii(
	.param .u64 .ptr .align 1 _Z13adjustWeightsP4Edgeii_param_0,
	.param .u32 _Z13adjustWeightsP4Edgeii_param_1,
	.param .u32 _Z13adjustWeightsP4Edgeii_param_2
)
{
	.reg .pred 	%p<2>;
	.reg .b32 	%r<11>;
	.reg .b64 	%rd<5>;

	ld.param.u64 	%rd1, [_Z13adjustWeightsP4Edgeii_param_0];
	ld.param.u32 	%r3, [_Z13adjustWeightsP4Edgeii_param_1];
	ld.param.u32 	%r2, [_Z13adjustWeightsP4Edgeii_param_2];
	mov.u32 	%r4, %tid.x;
	mov.u32 	%r5, %ctaid.x;
	mov.u32 	%r6, %ntid.x;
	mad.lo.s32 	%r1, %r5, %r6, %r4;
	setp.ge.s32 	%p1, %r1, %r3;
	@%p1 bra 	$L__BB0_2;
	cvta.to.global.u64 	%rd2, %rd1;
	mul.wide.s32 	%rd3, %r1, 16;
	add.s64 	%rd4, %rd2, %rd3;
	ld.global.u32 	%r7, [%rd4+8];
	ld.global.u32 	%r8, [%rd4+12];
	mul.lo.s32 	%r9, %r8, %r7;
	rem.s32 	%r10, %r9, %r2;
	st.global.u32 	[%rd4+8], %r10;
$L__BB0_2:
	ret;

}
	// .globl	_Z10computeMSTP4EdgePiS1_S1_S1_ii
.visible .entry _Z10computeMSTP4EdgePiS1_S1_S1_ii(
	.param .u64 .ptr .align 1 _Z10computeMSTP4EdgePiS1_S1_S1_ii_param_0,
	.param .u64 .ptr .align 1 _Z10computeMSTP4EdgePiS1_S1_S1_ii_param_1,
	.param .u64 .ptr .align 1 _Z10computeMSTP4EdgePiS1_S1_S1_ii_param_2,
	.param .u64 .ptr .align 1 _Z10computeMSTP4EdgePiS1_S1_S1_ii_param_3,
	.param .u64 .ptr .align 1 _Z10computeMSTP4EdgePiS1_S1_S1_ii_param_4,
	.param .u32 _Z10computeMSTP4EdgePiS1_S1_S1_ii_param_5,
	.param .u32 _Z10computeMSTP4EdgePiS1_S1_S1_ii_param_6
)
{
	.reg .pred 	%p<162>;
	.reg .b16 	%rs<15>;
	.reg .b32 	%r<360>;
	.reg .b64 	%rd<232>;

	ld.param.u64 	%rd49, [_Z10computeMSTP4EdgePiS1_S1_S1_ii_param_0];
	ld.param.u64 	%rd50, [_Z10computeMSTP4EdgePiS1_S1_S1_ii_param_1];
	ld.param.u64 	%rd51, [_Z10computeMSTP4EdgePiS1_S1_S1_ii_param_2];
	ld.param.u64 	%rd52, [_Z10computeMSTP4EdgePiS1_S1_S1_ii_param_3];
	ld.param.u64 	%rd53, [_Z10computeMSTP4EdgePiS1_S1_S1_ii_param_4];
	ld.param.u32 	%r128, [_Z10computeMSTP4EdgePiS1_S1_S1_ii_param_5];
	ld.param.u32 	%r129, [_Z10computeMSTP4EdgePiS1_S1_S1_ii_param_6];
	cvta.to.global.u64 	%rd1, %rd53;
	cvta.to.global.u64 	%rd2, %rd50;
	cvta.to.global.u64 	%rd3, %rd51;
	cvta.to.global.u64 	%rd4, %rd49;
	cvta.to.global.u64 	%rd5, %rd52;
	mov.u32 	%r130, %tid.x;
	mov.u32 	%r131, %ctaid.x;
	mov.u32 	%r132, %ntid.x;
	mul.lo.s32 	%r133, %r132, %r131;
	neg.s32 	%r134, %r133;
	setp.ne.s32 	%p1, %r130, %r134;
	@%p1 bra 	$L__BB1_273;
	setp.lt.s32 	%p2, %r128, 1;
	@%p2 bra 	$L__BB1_14;
	add.s32 	%r136, %r128, -1;
	and.b32  	%r1, %r128, 15;
	setp.lt.u32 	%p3, %r136, 15;
	mov.b32 	%r330, 0;
	@%p3 bra 	$L__BB1_5;
	and.b32  	%r330, %r128, 2147483632;
	mov.b32 	%r355, 0;
$L__BB1_4:
	.pragma "nounroll";
	mul.wide.u32 	%rd54, %r355, 4;
	add.s64 	%rd55, %rd3, %rd54;
	st.global.u32 	[%rd55], %r355;
	add.s32 	%r138, %r355, 1;
	st.global.u32 	[%rd55+4], %r138;
	add.s32 	%r139, %r355, 2;
	st.global.u32 	[%rd55+8], %r139;
	add.s32 	%r140, %r355, 3;
	st.global.u32 	[%rd55+12], %r140;
	add.s32 	%r141, %r355, 4;
	st.global.u32 	[%rd55+16], %r141;
	add.s32 	%r142, %r355, 5;
	st.global.u32 	[%rd55+20], %r142;
	add.s32 	%r143, %r355, 6;
	st.global.u32 	[%rd55+24], %r143;
	add.s32 	%r144, %r355, 7;
	st.global.u32 	[%rd55+28], %r144;
	add.s32 	%r145, %r355, 8;
	st.global.u32 	[%rd55+32], %r145;
	add.s32 	%r146, %r355, 9;
	st.global.u32 	[%rd55+36], %r146;
	add.s32 	%r147, %r355, 10;
	st.global.u32 	[%rd55+40], %r147;
	add.s32 	%r148, %r355, 11;
	st.global.u32 	[%rd55+44], %r148;
	add.s32 	%r149, %r355, 12;
	st.global.u32 	[%rd55+48], %r149;
	add.s32 	%r150, %r355, 13;
	st.global.u32 	[%rd55+52], %r150;
	add.s32 	%r151, %r355, 14;
	st.global.u32 	[%rd55+56], %r151;
	add.s32 	%r152, %r355, 15;
	st.global.u32 	[%rd55+60], %r152;
	add.s32 	%r355, %r355, 16;
	setp.eq.s32 	%p4, %r355, %r330;
	@%p4 bra 	$L__BB1_5;
	bra.uni 	$L__BB1_4;
$L__BB1_5:
	setp.eq.s32 	%p5, %r1, 0;
	@%p5 bra 	$L__BB1_14;
	and.b32  	%r4, %r128, 7;
	setp.lt.u32 	%p6, %r1, 8;
	@%p6 bra 	$L__BB1_8;
	mul.wide.u32 	%rd56, %r330, 4;
	add.s64 	%rd57, %rd3, %rd56;
	st.global.u32 	[%rd57], %r330;
	add.s32 	%r153, %r330, 1;
	st.global.u32 	[%rd57+4], %r153;
	add.s32 	%r154, %r330, 2;
	st.global.u32 	[%rd57+8], %r154;
	add.s32 	%r155, %r330, 3;
	st.global.u32 	[%rd57+12], %r155;
	add.s32 	%r156, %r330, 4;
	st.global.u32 	[%rd57+16], %r156;
	add.s32 	%r157, %r330, 5;
	st.global.u32 	[%rd57+20], %r157;
	add.s32 	%r158, %r330, 6;
	st.global.u32 	[%rd57+24], %r158;
	add.s32 	%r159, %r330, 7;
	st.global.u32 	[%rd57+28], %r159;
	add.s32 	%r330, %r330, 8;
$L__BB1_8:
	setp.eq.s32 	%p7, %r4, 0;
	@%p7 bra 	$L__BB1_14;
	and.b32  	%r7, %r128, 3;
	setp.lt.u32 	%p8, %r4, 4;
	@%p8 bra 	$L__BB1_11;
	mul.wide.u32 	%rd58, %r330, 4;
	add.s64 	%rd59, %rd3, %rd58;
	st.global.u32 	[%rd59], %r330;
	add.s32 	%r160, %r330, 1;
	st.global.u32 	[%rd59+4], %r160;
	add.s32 	%r161, %r330, 2;
	st.global.u32 	[%rd59+8], %r161;
	add.s32 	%r162, %r330, 3;
	st.global.u32 	[%rd59+12], %r162;
	add.s32 	%r330, %r330, 4;
$L__BB1_11:
	setp.eq.s32 	%p9, %r7, 0;
	@%p9 bra 	$L__BB1_14;
	mov.b32 	%r334, 0;
$L__BB1_13:
	.pragma "nounroll";
	mul.wide.u32 	%rd60, %r330, 4;
	add.s64 	%rd61, %rd3, %rd60;
	st.global.u32 	[%rd61], %r330;
	add.s32 	%r330, %r330, 1;
	add.s32 	%r334, %r334, 1;
	setp.ne.s32 	%p10, %r334, %r7;
	@%p10 bra 	$L__BB1_13;
$L__BB1_14:
	setp.lt.s32 	%p11, %r128, 1;
	@%p11 bra 	$L__BB1_241;
	setp.lt.s32 	%p32, %r129, 1;
	@%p32 bra 	$L__BB1_149;
	add.s32 	%r14, %r128, -1;
	and.b32  	%r15, %r128, 7;
	and.b32  	%r16, %r128, 3;
	and.b32  	%r17, %r128, 15;
	and.b32  	%r18, %r128, 2147483640;
	and.b32  	%r19, %r129, 3;
	and.b32  	%r20, %r129, 2147483644;
	and.b32  	%r21, %r128, 2147483632;
	neg.s32 	%r22, %r18;
$L__BB1_17:
	setp.lt.u32 	%p84, %r14, 7;
	mov.b32 	%r344, 0;
	@%p84 bra 	$L__BB1_20;
	add.s64 	%rd231, %rd5, 16;
	add.s64 	%rd230, %rd1, 16;
	mov.u32 	%r335, %r22;
$L__BB1_19:
	.pragma "nounroll";
	mov.b32 	%r243, -1;
	st.global.u32 	[%rd231+-16], %r243;
	mov.b32 	%r244, 2147483647;
	st.global.u32 	[%rd230+-16], %r244;
	st.global.u32 	[%rd231+-12], %r243;
	st.global.u32 	[%rd230+-12], %r244;
	st.global.u32 	[%rd231+-8], %r243;
	st.global.u32 	[%rd230+-8], %r244;
	st.global.u32 	[%rd231+-4], %r243;
	st.global.u32 	[%rd230+-4], %r244;
	st.global.u32 	[%rd231], %r243;
	st.global.u32 	[%rd230], %r244;
	st.global.u32 	[%rd231+4], %r243;
	st.global.u32 	[%rd230+4], %r244;
	st.global.u32 	[%rd231+8], %r243;
	st.global.u32 	[%rd230+8], %r244;
	st.global.u32 	[%rd231+12], %r243;
	st.global.u32 	[%rd230+12], %r244;
	add.s32 	%r335, %r335, 8;
	add.s64 	%rd231, %rd231, 32;
	add.s64 	%rd230, %rd230, 32;
	setp.eq.s32 	%p85, %r335, 0;
	mov.u32 	%r344, %r18;
	@%p85 bra 	$L__BB1_20;
	bra.uni 	$L__BB1_19;
$L__BB1_20:
	setp.eq.s32 	%p86, %r15, 0;
	@%p86 bra 	$L__BB1_28;
	add.s32 	%r245, %r15, -1;
	setp.lt.u32 	%p87, %r245, 3;
	@%p87 bra 	$L__BB1_23;
	mul.wide.u32 	%rd138, %r344, 4;
	add.s64 	%rd139, %rd5, %rd138;
	mov.b32 	%r246, -1;
	st.global.u32 	[%rd139], %r246;
	add.s64 	%rd140, %rd1, %rd138;
	mov.b32 	%r247, 2147483647;
	st.global.u32 	[%rd140], %r247;
	st.global.u32 	[%rd139+4], %r246;
	st.global.u32 	[%rd140+4], %r247;
	st.global.u32 	[%rd139+8], %r246;
	st.global.u32 	[%rd140+8], %r247;
	st.global.u32 	[%rd139+12], %r246;
	st.global.u32 	[%rd140+12], %r247;
	add.s32 	%r344, %r344, 4;
$L__BB1_23:
	setp.eq.s32 	%p88, %r16, 0;
	@%p88 bra 	$L__BB1_28;
	setp.eq.s32 	%p89, %r16, 1;
	@%p89 bra 	$L__BB1_26;
	mul.wide.u32 	%rd141, %r344, 4;
	add.s64 	%rd142, %rd5, %rd141;
	mov.b32 	%r248, -1;
	st.global.u32 	[%rd142], %r248;
	add.s64 	%rd143, %rd1, %rd141;
	mov.b32 	%r249, 2147483647;
	st.global.u32 	[%rd143], %r249;
	st.global.u32 	[%rd142+4], %r248;
	st.global.u32 	[%rd143+4], %r249;
	add.s32 	%r344, %r344, 2;
$L__BB1_26:
	and.b32  	%r250, %r128, 1;
	setp.eq.b32 	%p90, %r250, 1;
	not.pred 	%p91, %p90;
	@%p91 bra 	$L__BB1_28;
	mul.wide.u32 	%rd144, %r344, 4;
	add.s64 	%rd145, %rd5, %rd144;
	mov.b32 	%r251, -1;
	st.global.u32 	[%rd145], %r251;
	add.s64 	%rd146, %rd1, %rd144;
	mov.b32 	%r252, 2147483647;
	st.global.u32 	[%rd146], %r252;
$L__BB1_28:
	setp.lt.u32 	%p92, %r129, 4;
	mov.b32 	%r342, 0;
	@%p92 bra 	$L__BB1_51;
	mov.b32 	%r336, 0;
$L__BB1_30:
	mul.wide.u32 	%rd147, %r336, 16;
	add.s64 	%rd12, %rd4, %rd147;
	ld.global.u32 	%r255, [%rd12];
	ld.global.u32 	%r256, [%rd12+4];
	ld.global.u32 	%r26, [%rd12+8];
	mul.wide.s32 	%rd148, %r255, 4;
	add.s64 	%rd149, %rd3, %rd148;
	ld.global.u32 	%r27, [%rd149];
	mul.wide.s32 	%rd150, %r256, 4;
	add.s64 	%rd151, %rd3, %rd150;
	ld.global.u32 	%r28, [%rd151];
	setp.eq.s32 	%p93, %r27, %r28;
	@%p93 bra 	$L__BB1_35;
	mul.wide.s32 	%rd152, %r27, 4;
	add.s64 	%rd13, %rd1, %rd152;
	ld.global.u32 	%r257, [%rd13];
	setp.ge.s32 	%p94, %r26, %r257;
	@%p94 bra 	$L__BB1_33;
	st.global.u32 	[%rd13], %r26;
	add.s64 	%rd154, %rd5, %rd152;
	st.global.u32 	[%rd154], %r336;
$L__BB1_33:
	mul.wide.s32 	%rd155, %r28, 4;
	add.s64 	%rd14, %rd1, %rd155;
	ld.global.u32 	%r258, [%rd14];
	setp.ge.s32 	%p95, %r26, %r258;
	@%p95 bra 	$L__BB1_35;
	st.global.u32 	[%rd14], %r26;
	add.s64 	%rd157, %rd5, %rd155;
	st.global.u32 	[%rd157], %r336;
$L__BB1_35:
	add.s32 	%r29, %r336, 1;
	ld.global.u32 	%r259, [%rd12+16];
	ld.global.u32 	%r260, [%rd12+20];
	ld.global.u32 	%r30, [%rd12+24];
	mul.wide.s32 	%rd158, %r259, 4;
	add.s64 	%rd159, %rd3, %rd158;
	ld.global.u32 	%r31, [%rd159];
	mul.wide.s32 	%rd160, %r260, 4;
	add.s64 	%rd161, %rd3, %rd160;
	ld.global.u32 	%r32, [%rd161];
	setp.eq.s32 	%p96, %r31, %r32;
	@%p96 bra 	$L__BB1_40;
	mul.wide.s32 	%rd162, %r31, 4;
	add.s64 	%rd15, %rd1, %rd162;
	ld.global.u32 	%r261, [%rd15];
	setp.ge.s32 	%p97, %r30, %r261;
	@%p97 bra 	$L__BB1_38;
	st.global.u32 	[%rd15], %r30;
	mul.wide.s32 	%rd163, %r31, 4;
	add.s64 	%rd164, %rd5, %rd163;
	st.global.u32 	[%rd164], %r29;
$L__BB1_38:
	mul.wide.s32 	%rd165, %r32, 4;
	add.s64 	%rd16, %rd1, %rd165;
	ld.global.u32 	%r262, [%rd16];
	setp.ge.s32 	%p98, %r30, %r262;
	@%p98 bra 	$L__BB1_40;
	st.global.u32 	[%rd16], %r30;
	add.s64 	%rd167, %rd5, %rd165;
	st.global.u32 	[%rd167], %r29;
$L__BB1_40:
	add.s32 	%r33, %r336, 2;
	ld.global.u32 	%r263, [%rd12+32];
	ld.global.u32 	%r264, [%rd12+36];
	ld.global.u32 	%r34, [%rd12+40];
	mul.wide.s32 	%rd168, %r263, 4;
	add.s64 	%rd169, %rd3, %rd168;
	ld.global.u32 	%r35, [%rd169];
	mul.wide.s32 	%rd170, %r264, 4;
	add.s64 	%rd171, %rd3, %rd170;
	ld.global.u32 	%r36, [%rd171];
	setp.eq.s32 	%p99, %r35, %r36;
	@%p99 bra 	$L__BB1_45;
	mul.wide.s32 	%rd172, %r35, 4;
	add.s64 	%rd17, %rd1, %rd172;
	ld.global.u32 	%r265, [%rd17];
	setp.ge.s32 	%p100, %r34, %r265;
	@%p100 bra 	$L__BB1_43;
	st.global.u32 	[%rd17], %r34;
	mul.wide.s32 	%rd173, %r35, 4;
	add.s64 	%rd174, %rd5, %rd173;
	st.global.u32 	[%rd174], %r33;
$L__BB1_43:
	mul.wide.s32 	%rd175, %r36, 4;
	add.s64 	%rd18, %rd1, %rd175;
	ld.global.u32 	%r266, [%rd18];
	setp.ge.s32 	%p101, %r34, %r266;
	@%p101 bra 	$L__BB1_45;
	st.global.u32 	[%rd18], %r34;
	add.s64 	%rd177, %rd5, %rd175;
	st.global.u32 	[%rd177], %r33;
$L__BB1_45:
	add.s32 	%r37, %r336, 3;
	ld.global.u32 	%r267, [%rd12+48];
	ld.global.u32 	%r268, [%rd12+52];
	ld.global.u32 	%r38, [%rd12+56];
	mul.wide.s32 	%rd178, %r267, 4;
	add.s64 	%rd179, %rd3, %rd178;
	ld.global.u32 	%r39, [%rd179];
	mul.wide.s32 	%rd180, %r268, 4;
	add.s64 	%rd181, %rd3, %rd180;
	ld.global.u32 	%r40, [%rd181];
	setp.eq.s32 	%p102, %r39, %r40;
	@%p102 bra 	$L__BB1_50;
	mul.wide.s32 	%rd182, %r39, 4;
	add.s64 	%rd19, %rd1, %rd182;
	ld.global.u32 	%r269, [%rd19];
	setp.ge.s32 	%p103, %r38, %r269;
	@%p103 bra 	$L__BB1_48;
	st.global.u32 	[%rd19], %r38;
	add.s64 	%rd184, %rd5, %rd182;
	st.global.u32 	[%rd184], %r37;
$L__BB1_48:
	mul.wide.s32 	%rd185, %r40, 4;
	add.s64 	%rd20, %rd1, %rd185;
	ld.global.u32 	%r270, [%rd20];
	setp.ge.s32 	%p104, %r38, %r270;
	@%p104 bra 	$L__BB1_50;
	st.global.u32 	[%rd20], %r38;
	add.s64 	%rd187, %rd5, %rd185;
	st.global.u32 	[%rd187], %r37;
$L__BB1_50:
	add.s32 	%r336, %r336, 4;
	setp.eq.s32 	%p105, %r336, %r20;
	mov.u32 	%r342, %r20;
	@%p105 bra 	$L__BB1_51;
	bra.uni 	$L__BB1_30;
$L__BB1_51:
	setp.eq.s32 	%p106, %r19, 0;
	@%p106 bra 	$L__BB1_69;
	mul.wide.u32 	%rd188, %r342, 16;
	add.s64 	%rd26, %rd4, %rd188;
	ld.global.u32 	%r271, [%rd26];
	ld.global.u32 	%r272, [%rd26+4];
	ld.global.u32 	%r55, [%rd26+8];
	mul.wide.s32 	%rd189, %r271, 4;
	add.s64 	%rd190, %rd3, %rd189;
	ld.global.u32 	%r56, [%rd190];
	mul.wide.s32 	%rd191, %r272, 4;
	add.s64 	%rd192, %rd3, %rd191;
	ld.global.u32 	%r57, [%rd192];
	setp.eq.s32 	%p107, %r56, %r57;
	@%p107 bra 	$L__BB1_57;
	mul.wide.s32 	%rd193, %r56, 4;
	add.s64 	%rd27, %rd1, %rd193;
	ld.global.u32 	%r273, [%rd27];
	setp.ge.s32 	%p108, %r55, %r273;
	@%p108 bra 	$L__BB1_55;
	st.global.u32 	[%rd27], %r55;
	add.s64 	%rd195, %rd5, %rd193;
	st.global.u32 	[%rd195], %r342;
$L__BB1_55:
	mul.wide.s32 	%rd196, %r57, 4;
	add.s64 	%rd28, %rd1, %rd196;
	ld.global.u32 	%r274, [%rd28];
	setp.ge.s32 	%p109, %r55, %r274;
	@%p109 bra 	$L__BB1_57;
	st.global.u32 	[%rd28], %r55;
	add.s64 	%rd198, %rd5, %rd196;
	st.global.u32 	[%rd198], %r342;
$L__BB1_57:
	setp.eq.s32 	%p110, %r19, 1;
	add.s32 	%r58, %r342, 1;
	@%p110 bra 	$L__BB1_69;
	ld.global.u32 	%r275, [%rd26+16];
	ld.global.u32 	%r276, [%rd26+20];
	ld.global.u32 	%r59, [%rd26+24];
	mul.wide.s32 	%rd199, %r275, 4;
	add.s64 	%rd200, %rd3, %rd199;
	ld.global.u32 	%r60, [%rd200];
	mul.wide.s32 	%rd201, %r276, 4;
	add.s64 	%rd202, %rd3, %rd201;
	ld.global.u32 	%r61, [%rd202];
	setp.eq.s32 	%p111, %r60, %r61;
	@%p111 bra 	$L__BB1_63;
	mul.wide.s32 	%rd203, %r60, 4;
	add.s64 	%rd29, %rd1, %rd203;
	ld.global.u32 	%r277, [%rd29];
	setp.ge.s32 	%p112, %r59, %r277;
	@%p112 bra 	$L__BB1_61;
	st.global.u32 	[%rd29], %r59;
	mul.wide.s32 	%rd204, %r60, 4;
	add.s64 	%rd205, %rd5, %rd204;
	st.global.u32 	[%rd205], %r58;
$L__BB1_61:
	mul.wide.s32 	%rd206, %r61, 4;
	add.s64 	%rd30, %rd1, %rd206;
	ld.global.u32 	%r278, [%rd30];
	setp.ge.s32 	%p113, %r59, %r278;
	@%p113 bra 	$L__BB1_63;
	st.global.u32 	[%rd30], %r59;
	add.s64 	%rd208, %rd5, %rd206;
	st.global.u32 	[%rd208], %r58;
$L__BB1_63:
	setp.eq.s32 	%p114, %r19, 2;
	add.s32 	%r62, %r342, 2;
	@%p114 bra 	$L__BB1_69;
	ld.global.u32 	%r279, [%rd26+32];
	ld.global.u32 	%r280, [%rd26+36];
	ld.global.u32 	%r63, [%rd26+40];
	mul.wide.s32 	%rd209, %r279, 4;
	add.s64 	%rd210, %rd3, %rd209;
	ld.global.u32 	%r64, [%rd210];
	mul.wide.s32 	%rd211, %r280, 4;
	add.s64 	%rd212, %rd3, %rd211;
	ld.global.u32 	%r65, [%rd212];
	setp.eq.s32 	%p115, %r64, %r65;
	@%p115 bra 	$L__BB1_69;
	mul.wide.s32 	%rd213, %r64, 4;
	add.s64 	%rd31, %rd1, %rd213;
	ld.global.u32 	%r281, [%rd31];
	setp.ge.s32 	%p116, %r63, %r281;
	@%p116 bra 	$L__BB1_67;
	st.global.u32 	[%rd31], %r63;
	add.s64 	%rd215, %rd5, %rd213;
	st.global.u32 	[%rd215], %r62;
$L__BB1_67:
	mul.wide.s32 	%rd216, %r65, 4;
	add.s64 	%rd32, %rd1, %rd216;
	ld.global.u32 	%r282, [%rd32];
	setp.ge.s32 	%p117, %r63, %r282;
	@%p117 bra 	$L__BB1_69;
	st.global.u32 	[%rd32], %r63;
	add.s64 	%rd218, %rd5, %rd216;
	st.global.u32 	[%rd218], %r62;
$L__BB1_69:
	mov.b16 	%rs11, 0;
	mov.b32 	%r337, 0;
$L__BB1_70:
	mul.wide.u32 	%rd219, %r337, 4;
	add.s64 	%rd220, %rd5, %rd219;
	ld.global.u32 	%r43, [%rd220];
	setp.eq.s32 	%p118, %r43, -1;
	@%p118 bra 	$L__BB1_147;
	mul.wide.s32 	%rd221, %r43, 16;
	add.s64 	%rd21, %rd4, %rd221;
	ld.global.u32 	%r284, [%rd21];
	ld.global.u32 	%r285, [%rd21+4];
	mul.wide.s32 	%rd222, %r284, 4;
	add.s64 	%rd223, %rd3, %rd222;
	ld.global.u32 	%r44, [%rd223];
	mul.wide.s32 	%rd224, %r285, 4;
	add.s64 	%rd225, %rd3, %rd224;
	ld.global.u32 	%r45, [%rd225];
	setp.eq.s32 	%p119, %r44, %r45;
	@%p119 bra 	$L__BB1_147;
	setp.lt.u32 	%p120, %r14, 15;
	mov.b32 	%r340, 0;
	@%p120 bra 	$L__BB1_107;
	mov.b32 	%r338, 0;
$L__BB1_74:
	.pragma "nounroll";
	mul.wide.u32 	%rd226, %r338, 4;
	add.s64 	%rd22, %rd3, %rd226;
	ld.global.u32 	%r288, [%rd22];
	setp.ne.s32 	%p121, %r288, %r45;
	@%p121 bra 	$L__BB1_76;
	st.global.u32 	[%rd22], %r44;
$L__BB1_76:
	ld.global.u32 	%r289, [%rd22+4];
	setp.ne.s32 	%p122, %r289, %r45;
	@%p122 bra 	$L__BB1_78;
	st.global.u32 	[%rd22+4], %r44;
$L__BB1_78:
	ld.global.u32 	%r290, [%rd22+8];
	setp.ne.s32 	%p123, %r290, %r45;
	@%p123 bra 	$L__BB1_80;
	st.global.u32 	[%rd22+8], %r44;
$L__BB1_80:
	ld.global.u32 	%r291, [%rd22+12];
	setp.ne.s32 	%p124, %r291, %r45;
	@%p124 bra 	$L__BB1_82;
	st.global.u32 	[%rd22+12], %r44;
$L__BB1_82:
	ld.global.u32 	%r292, [%rd22+16];
	setp.ne.s32 	%p125, %r292, %r45;
	@%p125 bra 	$L__BB1_84;
	st.global.u32 	[%rd22+16], %r44;
$L__BB1_84:
	ld.global.u32 	%r293, [%rd22+20];
	setp.ne.s32 	%p126, %r293, %r45;
	@%p126 bra 	$L__BB1_86;
	st.global.u32 	[%rd22+20], %r44;
$L__BB1_86:
	ld.global.u32 	%r294, [%rd22+24];
	setp.ne.s32 	%p127, %r294, %r45;
	@%p127 bra 	$L__BB1_88;
	st.global.u32 	[%rd22+24], %r44;
$L__BB1_88:
	ld.global.u32 	%r295, [%rd22+28];
	setp.ne.s32 	%p128, %r295, %r45;
	@%p128 bra 	$L__BB1_90;
	st.global.u32 	[%rd22+28], %r44;
$L__BB1_90:
	ld.global.u32 	%r296, [%rd22+32];
	setp.ne.s32 	%p129, %r296, %r45;
	@%p129 bra 	$L__BB1_92;
	st.global.u32 	[%rd22+32], %r44;
$L__BB1_92:
	ld.global.u32 	%r297, [%rd22+36];
	setp.ne.s32 	%p130, %r297, %r45;
	@%p130 bra 	$L__BB1_94;
	st.global.u32 	[%rd22+36], %r44;
$L__BB1_94:
	ld.global.u32 	%r298, [%rd22+40];
	setp.ne.s32 	%p131, %r298, %r45;
	@%p131 bra 	$L__BB1_96;
	st.global.u32 	[%rd22+40], %r44;
$L__BB1_96:
	ld.global.u32 	%r299, [%rd22+44];
	setp.ne.s32 	%p132, %r299, %r45;
	@%p132 bra 	$L__BB1_98;
	st.global.u32 	[%rd22+44], %r44;
$L__BB1_98:
	ld.global.u32 	%r300, [%rd22+48];
	setp.ne.s32 	%p133, %r300, %r45;
	@%p133 bra 	$L__BB1_100;
	st.global.u32 	[%rd22+48], %r44;
$L__BB1_100:
	ld.global.u32 	%r301, [%rd22+52];
	setp.ne.s32 	%p134, %r301, %r45;
	@%p134 bra 	$L__BB1_102;
	st.global.u32 	[%rd22+52], %r44;
$L__BB1_102:
	ld.global.u32 	%r302, [%rd22+56];
	setp.ne.s32 	%p135, %r302, %r45;
	@%p135 bra 	$L__BB1_104;
	st.global.u32 	[%rd22+56], %r44;
$L__BB1_104:
	ld.global.u32 	%r303, [%rd22+60];
	setp.ne.s32 	%p136, %r303, %r45;
	@%p136 bra 	$L__BB1_106;
	st.global.u32 	[%rd22+60], %r44;
$L__BB1_106:
	add.s32 	%r338, %r338, 16;
	setp.ne.s32 	%p137, %r338, %r21;
	mov.u32 	%r340, %r21;
	@%p137 bra 	$L__BB1_74;
$L__BB1_107:
	setp.eq.s32 	%p138, %r17, 0;
	@%p138 bra 	$L__BB1_146;
	add.s32 	%r304, %r17, -1;
	setp.lt.u32 	%p139, %r304, 7;
	@%p139 bra 	$L__BB1_126;
	mul.wide.u32 	%rd227, %r340, 4;
	add.s64 	%rd23, %rd3, %rd227;
	ld.global.u32 	%r305, [%rd23];
	setp.ne.s32 	%p140, %r305, %r45;
	@%p140 bra 	$L__BB1_111;
	st.global.u32 	[%rd23], %r44;
$L__BB1_111:
	ld.global.u32 	%r306, [%rd23+4];
	setp.ne.s32 	%p141, %r306, %r45;
	@%p141 bra 	$L__BB1_113;
	st.global.u32 	[%rd23+4], %r44;
$L__BB1_113:
	ld.global.u32 	%r307, [%rd23+8];
	setp.ne.s32 	%p142, %r307, %r45;
	@%p142 bra 	$L__BB1_115;
	st.global.u32 	[%rd23+8], %r44;
$L__BB1_115:
	ld.global.u32 	%r308, [%rd23+12];
	setp.ne.s32 	%p143, %r308, %r45;
	@%p143 bra 	$L__BB1_117;
	st.global.u32 	[%rd23+12], %r44;
$L__BB1_117:
	ld.global.u32 	%r309, [%rd23+16];
	setp.ne.s32 	%p144, %r309, %r45;
	@%p144 bra 	$L__BB1_119;
	st.global.u32 	[%rd23+16], %r44;
$L__BB1_119:
	ld.global.u32 	%r310, [%rd23+20];
	setp.ne.s32 	%p145, %r310, %r45;
	@%p145 bra 	$L__BB1_121;
	st.global.u32 	[%rd23+20], %r44;
$L__BB1_121:
	ld.global.u32 	%r311, [%rd23+24];
	setp.ne.s32 	%p146, %r311, %r45;
	@%p146 bra 	$L__BB1_123;
	st.global.u32 	[%rd23+24], %r44;
$L__BB1_123:
	ld.global.u32 	%r312, [%rd23+28];
	setp.ne.s32 	%p147, %r312, %r45;
	@%p147 bra 	$L__BB1_125;
	st.global.u32 	[%rd23+28], %r44;
$L__BB1_125:
	add.s32 	%r340, %r340, 8;
$L__BB1_126:
	setp.eq.s32 	%p148, %r15, 0;
	@%p148 bra 	$L__BB1_146;
	add.s32 	%r313, %r15, -1;
	setp.lt.u32 	%p149, %r313, 3;
	@%p149 bra 	$L__BB1_137;
	mul.wide.u32 	%rd228, %r340, 4;
	add.s64 	%rd24, %rd3, %rd228;
	ld.global.u32 	%r314, [%rd24];
	setp.ne.s32 	%p150, %r314, %r45;
	@%p150 bra 	$L__BB1_130;
	st.global.u32 	[%rd24], %r44;
$L__BB1_130:
	ld.global.u32 	%r315, [%rd24+4];
	setp.ne.s32 	%p151, %r315, %r45;
	@%p151 bra 	$L__BB1_132;
	st.global.u32 	[%rd24+4], %r44;
$L__BB1_132:
	ld.global.u32 	%r316, [%rd24+8];
	setp.ne.s32 	%p152, %r316, %r45;
	@%p152 bra 	$L__BB1_134;
	st.global.u32 	[%rd24+8], %r44;
$L__BB1_134:
	ld.global.u32 	%r317, [%rd24+12];
	setp.ne.s32 	%p153, %r317, %r45;
	@%p153 bra 	$L__BB1_136;
	st.global.u32 	[%rd24+12], %r44;
$L__BB1_136:
	add.s32 	%r340, %r340, 4;
$L__BB1_137:
	setp.eq.s32 	%p154, %r16, 0;
	@%p154 bra 	$L__BB1_146;
	mul.wide.u32 	%rd229, %r340, 4;
	add.s64 	%rd25, %rd3, %rd229;
	ld.global.u32 	%r318, [%rd25];
	setp.ne.s32 	%p155, %r318, %r45;
	@%p155 bra 	$L__BB1_140;
	st.global.u32 	[%rd25], %r44;
$L__BB1_140:
	setp.eq.s32 	%p156, %r16, 1;
	@%p156 bra 	$L__BB1_146;
	ld.global.u32 	%r319, [%rd25+4];
	setp.ne.s32 	%p157, %r319, %r45;
	@%p157 bra 	$L__BB1_143;
	st.global.u32 	[%rd25+4], %r44;
$L__BB1_143:
	setp.eq.s32 	%p158, %r16, 2;
	@%p158 bra 	$L__BB1_146;
	ld.global.u32 	%r320, [%rd25+8];
	setp.ne.s32 	%p159, %r320, %r45;
	@%p159 bra 	$L__BB1_146;
	st.global.u32 	[%rd25+8], %r44;
$L__BB1_146:
	ld.global.u32 	%r321, [%rd2];
	ld.global.u32 	%r322, [%rd21+8];
	add.s32 	%r323, %r322, %r321;
	mul.hi.s32 	%r324, %r323, 1152921497;
	shr.u32 	%r325, %r324, 31;
	shr.s32 	%r326, %r324, 28;
	add.s32 	%r327, %r326, %r325;
	mul.lo.s32 	%r328, %r327, 1000000007;
	sub.s32 	%r329, %r323, %r328;
	st.global.u32 	[%rd2], %r329;
	mov.b16 	%rs11, 1;
$L__BB1_147:
	add.s32 	%r337, %r337, 1;
	setp.ne.s32 	%p160, %r337, %r128;
	@%p160 bra 	$L__BB1_70;
	and.b16  	%rs10, %rs11, 255;
	setp.eq.s16 	%p161, %rs10, 0;
	@%p161 bra 	$L__BB1_273;
	bra.uni 	$L__BB1_17;
$L__BB1_149:
	add.s32 	%r71, %r128, -1;
	and.b32  	%r72, %r128, 7;
	add.s32 	%r73, %r72, -1;
	and.b32  	%r74, %r128, 3;
	and.b32  	%r75, %r128, 15;
	add.s32 	%r76, %r75, -1;
	and.b32  	%r77, %r128, 2147483640;
	and.b32  	%r78, %r128, 1;
	and.b32  	%r79, %r128, 2147483632;
$L__BB1_150:
	setp.lt.u32 	%p33, %r71, 7;
	mov.b32 	%r353, 0;
	@%p33 bra 	$L__BB1_153;
	mov.b32 	%r346, 0;
$L__BB1_152:
	.pragma "nounroll";
	mul.wide.u32 	%rd115, %r346, 4;
	add.s64 	%rd116, %rd5, %rd115;
	mov.b32 	%r189, -1;
	st.global.u32 	[%rd116], %r189;
	add.s64 	%rd117, %rd1, %rd115;
	mov.b32 	%r190, 2147483647;
	st.global.u32 	[%rd117], %r190;
	st.global.u32 	[%rd116+4], %r189;
	st.global.u32 	[%rd117+4], %r190;
	st.global.u32 	[%rd116+8], %r189;
	st.global.u32 	[%rd117+8], %r190;
	st.global.u32 	[%rd116+12], %r189;
	st.global.u32 	[%rd117+12], %r190;
	st.global.u32 	[%rd116+16], %r189;
	st.global.u32 	[%rd117+16], %r190;
	st.global.u32 	[%rd116+20], %r189;
	st.global.u32 	[%rd117+20], %r190;
	st.global.u32 	[%rd116+24], %r189;
	st.global.u32 	[%rd117+24], %r190;
	st.global.u32 	[%rd116+28], %r189;
	st.global.u32 	[%rd117+28], %r190;
	add.s32 	%r346, %r346, 8;
	setp.eq.s32 	%p34, %r346, %r77;
	mov.u32 	%r353, %r77;
	@%p34 bra 	$L__BB1_153;
	bra.uni 	$L__BB1_152;
$L__BB1_153:
	setp.eq.s32 	%p35, %r72, 0;
	@%p35 bra 	$L__BB1_161;
	setp.lt.u32 	%p36, %r73, 3;
	@%p36 bra 	$L__BB1_156;
	mul.wide.u32 	%rd118, %r353, 4;
	add.s64 	%rd119, %rd5, %rd118;
	mov.b32 	%r191, -1;
	st.global.u32 	[%rd119], %r191;
	add.s64 	%rd120, %rd1, %rd118;
	mov.b32 	%r192, 2147483647;
	st.global.u32 	[%rd120], %r192;
	st.global.u32 	[%rd119+4], %r191;
	st.global.u32 	[%rd120+4], %r192;
	st.global.u32 	[%rd119+8], %r191;
	st.global.u32 	[%rd120+8], %r192;
	st.global.u32 	[%rd119+12], %r191;
	st.global.u32 	[%rd120+12], %r192;
	add.s32 	%r353, %r353, 4;
$L__BB1_156:
	setp.eq.s32 	%p37, %r74, 0;
	@%p37 bra 	$L__BB1_161;
	setp.eq.s32 	%p38, %r74, 1;
	@%p38 bra 	$L__BB1_159;
	mul.wide.u32 	%rd121, %r353, 4;
	add.s64 	%rd122, %rd5, %rd121;
	mov.b32 	%r193, -1;
	st.global.u32 	[%rd122], %r193;
	add.s64 	%rd123, %rd1, %rd121;
	mov.b32 	%r194, 2147483647;
	st.global.u32 	[%rd123], %r194;
	st.global.u32 	[%rd122+4], %r193;
	st.global.u32 	[%rd123+4], %r194;
	add.s32 	%r353, %r353, 2;
$L__BB1_159:
	setp.eq.s32 	%p39, %r78, 0;
	@%p39 bra 	$L__BB1_161;
	mul.wide.u32 	%rd124, %r353, 4;
	add.s64 	%rd125, %rd5, %rd124;
	mov.b32 	%r195, -1;
	st.global.u32 	[%rd125], %r195;
	add.s64 	%rd126, %rd1, %rd124;
	mov.b32 	%r196, 2147483647;
	st.global.u32 	[%rd126], %r196;
$L__BB1_161:
	mov.b16 	%rs13, 0;
	mov.b32 	%r347, 0;
$L__BB1_162:
	mul.wide.u32 	%rd127, %r347, 4;
	add.s64 	%rd128, %rd5, %rd127;
	ld.global.u32 	%r83, [%rd128];
	setp.eq.s32 	%p40, %r83, -1;
	@%p40 bra 	$L__BB1_239;
	mul.wide.s32 	%rd129, %r83, 16;
	add.s64 	%rd33, %rd4, %rd129;
	ld.global.u32 	%r198, [%rd33];
	ld.global.u32 	%r199, [%rd33+4];
	mul.wide.s32 	%rd130, %r198, 4;
	add.s64 	%rd131, %rd3, %rd130;
	ld.global.u32 	%r84, [%rd131];
	mul.wide.s32 	%rd132, %r199, 4;
	add.s64 	%rd133, %rd3, %rd132;
	ld.global.u32 	%r85, [%rd133];
	setp.eq.s32 	%p41, %r84, %r85;
	@%p41 bra 	$L__BB1_239;
	setp.lt.u32 	%p42, %r71, 15;
	mov.b32 	%r350, 0;
	@%p42 bra 	$L__BB1_199;
	mov.b32 	%r348, 0;
$L__BB1_166:
	.pragma "nounroll";
	mul.wide.u32 	%rd134, %r348, 4;
	add.s64 	%rd34, %rd3, %rd134;
	ld.global.u32 	%r202, [%rd34];
	setp.ne.s32 	%p43, %r202, %r85;
	@%p43 bra 	$L__BB1_168;
	st.global.u32 	[%rd34], %r84;
$L__BB1_168:
	ld.global.u32 	%r203, [%rd34+4];
	setp.ne.s32 	%p44, %r203, %r85;
	@%p44 bra 	$L__BB1_170;
	st.global.u32 	[%rd34+4], %r84;
$L__BB1_170:
	ld.global.u32 	%r204, [%rd34+8];
	setp.ne.s32 	%p45, %r204, %r85;
	@%p45 bra 	$L__BB1_172;
	st.global.u32 	[%rd34+8], %r84;
$L__BB1_172:
	ld.global.u32 	%r205, [%rd34+12];
	setp.ne.s32 	%p46, %r205, %r85;
	@%p46 bra 	$L__BB1_174;
	st.global.u32 	[%rd34+12], %r84;
$L__BB1_174:
	ld.global.u32 	%r206, [%rd34+16];
	setp.ne.s32 	%p47, %r206, %r85;
	@%p47 bra 	$L__BB1_176;
	st.global.u32 	[%rd34+16], %r84;
$L__BB1_176:
	ld.global.u32 	%r207, [%rd34+20];
	setp.ne.s32 	%p48, %r207, %r85;
	@%p48 bra 	$L__BB1_178;
	st.global.u32 	[%rd34+20], %r84;
$L__BB1_178:
	ld.global.u32 	%r208, [%rd34+24];
	setp.ne.s32 	%p49, %r208, %r85;
	@%p49 bra 	$L__BB1_180;
	st.global.u32 	[%rd34+24], %r84;
$L__BB1_180:
	ld.global.u32 	%r209, [%rd34+28];
	setp.ne.s32 	%p50, %r209, %r85;
	@%p50 bra 	$L__BB1_182;
	st.global.u32 	[%rd34+28], %r84;
$L__BB1_182:
	ld.global.u32 	%r210, [%rd34+32];
	setp.ne.s32 	%p51, %r210, %r85;
	@%p51 bra 	$L__BB1_184;
	st.global.u32 	[%rd34+32], %r84;
$L__BB1_184:
	ld.global.u32 	%r211, [%rd34+36];
	setp.ne.s32 	%p52, %r211, %r85;
	@%p52 bra 	$L__BB1_186;
	st.global.u32 	[%rd34+36], %r84;
$L__BB1_186:
	ld.global.u32 	%r212, [%rd34+40];
	setp.ne.s32 	%p53, %r212, %r85;
	@%p53 bra 	$L__BB1_188;
	st.global.u32 	[%rd34+40], %r84;
$L__BB1_188:
	ld.global.u32 	%r213, [%rd34+44];
	setp.ne.s32 	%p54, %r213, %r85;
	@%p54 bra 	$L__BB1_190;
	st.global.u32 	[%rd34+44], %r84;
$L__BB1_190:
	ld.global.u32 	%r214, [%rd34+48];
	setp.ne.s32 	%p55, %r214, %r85;
	@%p55 bra 	$L__BB1_192;
	st.global.u32 	[%rd34+48], %r84;
$L__BB1_192:
	ld.global.u32 	%r215, [%rd34+52];
	setp.ne.s32 	%p56, %r215, %r85;
	@%p56 bra 	$L__BB1_194;
	st.global.u32 	[%rd34+52], %r84;
$L__BB1_194:
	ld.global.u32 	%r216, [%rd34+56];
	setp.ne.s32 	%p57, %r216, %r85;
	@%p57 bra 	$L__BB1_196;
	st.global.u32 	[%rd34+56], %r84;
$L__BB1_196:
	ld.global.u32 	%r217, [%rd34+60];
	setp.ne.s32 	%p58, %r217, %r85;
	@%p58 bra 	$L__BB1_198;
	st.global.u32 	[%rd34+60], %r84;
$L__BB1_198:
	add.s32 	%r348, %r348, 16;
	setp.ne.s32 	%p59, %r348, %r79;
	mov.u32 	%r350, %r79;
	@%p59 bra 	$L__BB1_166;
$L__BB1_199:
	setp.eq.s32 	%p60, %r75, 0;
	@%p60 bra 	$L__BB1_238;
	setp.lt.u32 	%p61, %r76, 7;
	@%p61 bra 	$L__BB1_218;
	mul.wide.u32 	%rd135, %r350, 4;
	add.s64 	%rd35, %rd3, %rd135;
	ld.global.u32 	%r218, [%rd35];
	setp.ne.s32 	%p62, %r218, %r85;
	@%p62 bra 	$L__BB1_203;
	st.global.u32 	[%rd35], %r84;
$L__BB1_203:
	ld.global.u32 	%r219, [%rd35+4];
	setp.ne.s32 	%p63, %r219, %r85;
	@%p63 bra 	$L__BB1_205;
	st.global.u32 	[%rd35+4], %r84;
$L__BB1_205:
	ld.global.u32 	%r220, [%rd35+8];
	setp.ne.s32 	%p64, %r220, %r85;
	@%p64 bra 	$L__BB1_207;
	st.global.u32 	[%rd35+8], %r84;
$L__BB1_207:
	ld.global.u32 	%r221, [%rd35+12];
	setp.ne.s32 	%p65, %r221, %r85;
	@%p65 bra 	$L__BB1_209;
	st.global.u32 	[%rd35+12], %r84;
$L__BB1_209:
	ld.global.u32 	%r222, [%rd35+16];
	setp.ne.s32 	%p66, %r222, %r85;
	@%p66 bra 	$L__BB1_211;
	st.global.u32 	[%rd35+16], %r84;
$L__BB1_211:
	ld.global.u32 	%r223, [%rd35+20];
	setp.ne.s32 	%p67, %r223, %r85;
	@%p67 bra 	$L__BB1_213;
	st.global.u32 	[%rd35+20], %r84;
$L__BB1_213:
	ld.global.u32 	%r224, [%rd35+24];
	setp.ne.s32 	%p68, %r224, %r85;
	@%p68 bra 	$L__BB1_215;
	st.global.u32 	[%rd35+24], %r84;
$L__BB1_215:
	ld.global.u32 	%r225, [%rd35+28];
	setp.ne.s32 	%p69, %r225, %r85;
	@%p69 bra 	$L__BB1_217;
	st.global.u32 	[%rd35+28], %r84;
$L__BB1_217:
	add.s32 	%r350, %r350, 8;
$L__BB1_218:
	setp.eq.s32 	%p70, %r72, 0;
	@%p70 bra 	$L__BB1_238;
	setp.lt.u32 	%p71, %r73, 3;
	@%p71 bra 	$L__BB1_229;
	mul.wide.u32 	%rd136, %r350, 4;
	add.s64 	%rd36, %rd3, %rd136;
	ld.global.u32 	%r226, [%rd36];
	setp.ne.s32 	%p72, %r226, %r85;
	@%p72 bra 	$L__BB1_222;
	st.global.u32 	[%rd36], %r84;
$L__BB1_222:
	ld.global.u32 	%r227, [%rd36+4];
	setp.ne.s32 	%p73, %r227, %r85;
	@%p73 bra 	$L__BB1_224;
	st.global.u32 	[%rd36+4], %r84;
$L__BB1_224:
	ld.global.u32 	%r228, [%rd36+8];
	setp.ne.s32 	%p74, %r228, %r85;
	@%p74 bra 	$L__BB1_226;
	st.global.u32 	[%rd36+8], %r84;
$L__BB1_226:
	ld.global.u32 	%r229, [%rd36+12];
	setp.ne.s32 	%p75, %r229, %r85;
	@%p75 bra 	$L__BB1_228;
	st.global.u32 	[%rd36+12], %r84;
$L__BB1_228:
	add.s32 	%r350, %r350, 4;
$L__BB1_229:
	setp.eq.s32 	%p76, %r74, 0;
	@%p76 bra 	$L__BB1_238;
	mul.wide.u32 	%rd137, %r350, 4;
	add.s64 	%rd37, %rd3, %rd137;
	ld.global.u32 	%r230, [%rd37];
	setp.ne.s32 	%p77, %r230, %r85;
	@%p77 bra 	$L__BB1_232;
	st.global.u32 	[%rd37], %r84;
$L__BB1_232:
	setp.eq.s32 	%p78, %r74, 1;
	@%p78 bra 	$L__BB1_238;
	ld.global.u32 	%r231, [%rd37+4];
	setp.ne.s32 	%p79, %r231, %r85;
	@%p79 bra 	$L__BB1_235;
	st.global.u32 	[%rd37+4], %r84;
$L__BB1_235:
	setp.eq.s32 	%p80, %r74, 2;
	@%p80 bra 	$L__BB1_238;
	ld.global.u32 	%r232, [%rd37+8];
	setp.ne.s32 	%p81, %r232, %r85;
	@%p81 bra 	$L__BB1_238;
	st.global.u32 	[%rd37+8], %r84;
$L__BB1_238:
	ld.global.u32 	%r233, [%rd2];
	ld.global.u32 	%r234, [%rd33+8];
	add.s32 	%r235, %r234, %r233;
	mul.hi.s32 	%r236, %r235, 1152921497;
	shr.u32 	%r237, %r236, 31;
	shr.s32 	%r238, %r236, 28;
	add.s32 	%r239, %r238, %r237;
	mul.lo.s32 	%r240, %r239, 1000000007;
	sub.s32 	%r241, %r235, %r240;
	st.global.u32 	[%rd2], %r241;
	mov.b16 	%rs13, 1;
$L__BB1_239:
	add.s32 	%r347, %r347, 1;
	setp.ne.s32 	%p82, %r347, %r128;
	@%p82 bra 	$L__BB1_162;
	and.b16  	%rs7, %rs13, 255;
	setp.eq.s16 	%p83, %rs7, 0;
	@%p83 bra 	$L__BB1_273;
	bra.uni 	$L__BB1_150;
$L__BB1_241:
	setp.lt.s32 	%p12, %r129, 1;
	@%p12 bra 	$L__BB1_273;
	and.b32  	%r101, %r129, 3;
	setp.lt.u32 	%p13, %r129, 4;
	mov.b32 	%r356, 0;
	@%p13 bra 	$L__BB1_265;
	and.b32  	%r356, %r129, 2147483644;
	mov.b32 	%r359, 0;
$L__BB1_244:
	mul.wide.u32 	%rd62, %r359, 16;
	add.s64 	%rd40, %rd4, %rd62;
	ld.global.u32 	%r166, [%rd40];
	ld.global.u32 	%r167, [%rd40+4];
	ld.global.u32 	%r112, [%rd40+8];
	mul.wide.s32 	%rd63, %r166, 4;
	add.s64 	%rd64, %rd3, %rd63;
	ld.global.u32 	%r113, [%rd64];
	mul.wide.s32 	%rd65, %r167, 4;
	add.s64 	%rd66, %rd3, %rd65;
	ld.global.u32 	%r114, [%rd66];
	setp.eq.s32 	%p14, %r113, %r114;
	@%p14 bra 	$L__BB1_249;
	mul.wide.s32 	%rd67, %r113, 4;
	add.s64 	%rd41, %rd1, %rd67;
	ld.global.u32 	%r168, [%rd41];
	setp.ge.s32 	%p15, %r112, %r168;
	@%p15 bra 	$L__BB1_247;
	st.global.u32 	[%rd41], %r112;
	add.s64 	%rd69, %rd5, %rd67;
	st.global.u32 	[%rd69], %r359;
$L__BB1_247:
	mul.wide.s32 	%rd70, %r114, 4;
	add.s64 	%rd42, %rd1, %rd70;
	ld.global.u32 	%r169, [%rd42];
	setp.ge.s32 	%p16, %r112, %r169;
	@%p16 bra 	$L__BB1_249;
	st.global.u32 	[%rd42], %r112;
	add.s64 	%rd72, %rd5, %rd70;
	st.global.u32 	[%rd72], %r359;
$L__BB1_249:
	add.s32 	%r115, %r359, 1;
	ld.global.u32 	%r170, [%rd40+16];
	ld.global.u32 	%r171, [%rd40+20];
	ld.global.u32 	%r116, [%rd40+24];
	mul.wide.s32 	%rd73, %r170, 4;
	add.s64 	%rd74, %rd3, %rd73;
	ld.global.u32 	%r117, [%rd74];
	mul.wide.s32 	%rd75, %r171, 4;
	add.s64 	%rd76, %rd3, %rd75;
	ld.global.u32 	%r118, [%rd76];
	setp.eq.s32 	%p17, %r117, %r118;
	@%p17 bra 	$L__BB1_254;
	mul.wide.s32 	%rd77, %r117, 4;
	add.s64 	%rd43, %rd1, %rd77;
	ld.global.u32 	%r172, [%rd43];
	setp.ge.s32 	%p18, %r116, %r172;
	@%p18 bra 	$L__BB1_252;
	st.global.u32 	[%rd43], %r116;
	add.s64 	%rd79, %rd5, %rd77;
	st.global.u32 	[%rd79], %r115;
$L__BB1_252:
	mul.wide.s32 	%rd80, %r118, 4;
	add.s64 	%rd44, %rd1, %rd80;
	ld.global.u32 	%r173, [%rd44];
	setp.ge.s32 	%p19, %r116, %r173;
	@%p19 bra 	$L__BB1_254;
	st.global.u32 	[%rd44], %r116;
	add.s64 	%rd82, %rd5, %rd80;
	st.global.u32 	[%rd82], %r115;
$L__BB1_254:
	add.s32 	%r119, %r359, 2;
	ld.global.u32 	%r174, [%rd40+32];
	ld.global.u32 	%r175, [%rd40+36];
	ld.global.u32 	%r120, [%rd40+40];
	mul.wide.s32 	%rd83, %r174, 4;
	add.s64 	%rd84, %rd3, %rd83;
	ld.global.u32 	%r121, [%rd84];
	mul.wide.s32 	%rd85, %r175, 4;
	add.s64 	%rd86, %rd3, %rd85;
	ld.global.u32 	%r122, [%rd86];
	setp.eq.s32 	%p20, %r121, %r122;
	@%p20 bra 	$L__BB1_259;
	mul.wide.s32 	%rd87, %r121, 4;
	add.s64 	%rd45, %rd1, %rd87;
	ld.global.u32 	%r176, [%rd45];
	setp.ge.s32 	%p21, %r120, %r176;
	@%p21 bra 	$L__BB1_257;
	st.global.u32 	[%rd45], %r120;
	add.s64 	%rd89, %rd5, %rd87;
	st.global.u32 	[%rd89], %r119;
$L__BB1_257:
	mul.wide.s32 	%rd90, %r122, 4;
	add.s64 	%rd46, %rd1, %rd90;
	ld.global.u32 	%r177, [%rd46];
	setp.ge.s32 	%p22, %r120, %r177;
	@%p22 bra 	$L__BB1_259;
	st.global.u32 	[%rd46], %r120;
	add.s64 	%rd92, %rd5, %rd90;
	st.global.u32 	[%rd92], %r119;
$L__BB1_259:
	add.s32 	%r123, %r359, 3;
	ld.global.u32 	%r178, [%rd40+48];
	ld.global.u32 	%r179, [%rd40+52];
	ld.global.u32 	%r124, [%rd40+56];
	mul.wide.s32 	%rd93, %r178, 4;
	add.s64 	%rd94, %rd3, %rd93;
	ld.global.u32 	%r125, [%rd94];
	mul.wide.s32 	%rd95, %r179, 4;
	add.s64 	%rd96, %rd3, %rd95;
	ld.global.u32 	%r126, [%rd96];
	setp.eq.s32 	%p23, %r125, %r126;
	@%p23 bra 	$L__BB1_264;
	mul.wide.s32 	%rd97, %r125, 4;
	add.s64 	%rd47, %rd1, %rd97;
	ld.global.u32 	%r180, [%rd47];
	setp.ge.s32 	%p24, %r124, %r180;
	@%p24 bra 	$L__BB1_262;
	st.global.u32 	[%rd47], %r124;
	add.s64 	%rd99, %rd5, %rd97;
	st.global.u32 	[%rd99], %r123;
$L__BB1_262:
	mul.wide.s32 	%rd100, %r126, 4;
	add.s64 	%rd48, %rd1, %rd100;
	ld.global.u32 	%r181, [%rd48];
	setp.ge.s32 	%p25, %r124, %r181;
	@%p25 bra 	$L__BB1_264;
	st.global.u32 	[%rd48], %r124;
	add.s64 	%rd102, %rd5, %rd100;
	st.global.u32 	[%rd102], %r123;
$L__BB1_264:
	add.s32 	%r359, %r359, 4;
	setp.eq.s32 	%p26, %r359, %r356;
	@%p26 bra 	$L__BB1_265;
	bra.uni 	$L__BB1_244;
$L__BB1_265:
	setp.eq.s32 	%p27, %r101, 0;
	@%p27 bra 	$L__BB1_273;
	mov.b32 	%r358, 0;
$L__BB1_267:
	.pragma "nounroll";
	mul.wide.u32 	%rd103, %r356, 16;
	add.s64 	%rd104, %rd4, %rd103;
	ld.global.u32 	%r183, [%rd104];
	ld.global.u32 	%r184, [%rd104+4];
	ld.global.u32 	%r106, [%rd104+8];
	mul.wide.s32 	%rd105, %r183, 4;
	add.s64 	%rd106, %rd3, %rd105;
	ld.global.u32 	%r107, [%rd106];
	mul.wide.s32 	%rd107, %r184, 4;
	add.s64 	%rd108, %rd3, %rd107;
	ld.global.u32 	%r108, [%rd108];
	setp.eq.s32 	%p28, %r107, %r108;
	@%p28 bra 	$L__BB1_272;
	mul.wide.s32 	%rd109, %r107, 4;
	add.s64 	%rd38, %rd1, %rd109;
	ld.global.u32 	%r185, [%rd38];
	setp.ge.s32 	%p29, %r106, %r185;
	@%p29 bra 	$L__BB1_270;
	st.global.u32 	[%rd38], %r106;
	add.s64 	%rd111, %rd5, %rd109;
	st.global.u32 	[%rd111], %r356;
$L__BB1_270:
	mul.wide.s32 	%rd112, %r108, 4;
	add.s64 	%rd39, %rd1, %rd112;
	ld.global.u32 	%r186, [%rd39];
	setp.ge.s32 	%p30, %r106, %r186;
	@%p30 bra 	$L__BB1_272;
	st.global.u32 	[%rd39], %r106;
	add.s64 	%rd114, %rd5, %rd112;
	st.global.u32 	[%rd114], %r356;
$L__BB1_272:
	add.s32 	%r356, %r356, 1;
	add.s32 	%r358, %r358, 1;
	setp.eq.s32 	%p31, %r358, %r101;
	@%p31 bra 	$L__BB1_273;
	bra.uni 	$L__BB1_267;
$L__BB1_273:
	ret;

}


// ===== COMPILED SASS (sm_100) =====

	.target	sm_100

	.elftype	@"ET_EXEC"


//--------------------- .note.nv.tkinfo           --------------------------
	.section	.note.nv.tkinfo,"",@"SHT_NOTE"
	.sectionflags	@"SHF_NOTE_NV_TKINFO"
	.tkinfo
        /*0018*/ 	.word	0x00000002
        /*0030*/ 	.string	""
        /*0030*/ 	.string	"ptxas"
        /*0030*/ 	.string	"Cuda compilation tools, release 13.0, V13.0.88"
        /*0030*/ 	.string	"Build cuda_13.0.r13.0/compiler.36424714_0"
        /*0030*/ 	.string	"-arch sm_100 -m 64 "



//--------------------- .note.nv.cuinfo           --------------------------
	.section	.note.nv.cuinfo,"",@"SHT_NOTE"
	.sectionflags	@"SHF_NOTE_NV_CUINFO"
        /*0018*/ 	.short	0x0002
        /*001a*/ 	.short	0x0064
        /*001c*/ 	.short	0x0082
	.zero		2


//--------------------- .nv.info                  --------------------------
	.section	.nv.info,"",@"SHT_CUDA_INFO"
	.align	4


	//----- nvinfo : EIATTR_REGCOUNT
	.align		4
        /*0000*/ 	.byte	0x04, 0x2f
        /*0002*/ 	.short	(.L_1 - .L_0)
	.align		4
.L_0:
        /*0004*/ 	.word	index@(_Z13adjustWeightsP4Edgeii)
        /*0008*/ 	.word	0x0000000d


	//----- nvinfo : EIATTR_FRAME_SIZE
	.align		4
.L_1:
        /*000c*/ 	.byte	0x04, 0x11
        /*000e*/ 	.short	(.L_3 - .L_2)
	.align		4
.L_2:
        /*0010*/ 	.word	index@(_Z13adjustWeightsP4Edgeii)
        /*0014*/ 	.word	0x00000000


	//----- nvinfo : EIATTR_REGCOUNT
	.align		4
.L_3:
        /*0018*/ 	.byte	0x04, 0x2f
        /*001a*/ 	.short	(.L_5 - .L_4)
	.align		4
.L_4:
        /*001c*/ 	.word	index@(_Z10computeMSTP4EdgePiS1_S1_S1_ii)
        /*0020*/ 	.word	0x00000020


	//----- nvinfo : EIATTR_FRAME_SIZE
	.align		4
.L_5:
        /*0024*/ 	.byte	0x04, 0x11
        /*0026*/ 	.short	(.L_7 - .L_6)
	.align		4
.L_6:
        /*0028*/ 	.word	index@(_Z10computeMSTP4EdgePiS1_S1_S1_ii)
        /*002c*/ 	.word	0x00000000


	//----- nvinfo : EIATTR_MIN_STACK_SIZE
	.align		4
.L_7:
        /*0030*/ 	.byte	0x04, 0x12
        /*0032*/ 	.short	(.L_9 - .L_8)
	.align		4
.L_8:
        /*0034*/ 	.word	index@(_Z10computeMSTP4EdgePiS1_S1_S1_ii)
        /*0038*/ 	.word	0x00000000


	//----- nvinfo : EIATTR_MIN_STACK_SIZE
	.align		4
.L_9:
        /*003c*/ 	.byte	0x04, 0x12
        /*003e*/ 	.short	(.L_11 - .L_10)
	.align		4
.L_10:
        /*0040*/ 	.word	index@(_Z13adjustWeightsP4Edgeii)
        /*0044*/ 	.word	0x00000000
.L_11:


//--------------------- .nv.compat                --------------------------
	.section	.nv.compat,"",@"SHT_CUDA_COMPAT_INFO"
	.align	4
        /*0000*/ 	.byte	0x02, 0x09, 0x00, 0x00, 0x02, 0x02, 0x01, 0x00, 0x02, 0x05, 0x05, 0x00, 0x03, 0x07, 0x01, 0x01
        /*0010*/ 	.byte	0x02, 0x03, 0x00, 0x00, 0x02, 0x06, 0x01, 0x00, 0x04, 0x0b, 0x08, 0x00, 0x09, 0x00, 0x00, 0x00
        /*0020*/ 	.byte	0x00, 0x00, 0x00, 0x00


//--------------------- .nv.info._Z10computeMSTP4EdgePiS1_S1_S1_ii --------------------------
	.section	.nv.info._Z10computeMSTP4EdgePiS1_S1_S1_ii,"",@"SHT_CUDA_INFO"
	.sectionflags	@""
	.align	4


	//----- nvinfo : EIATTR_CUDA_API_VERSION
	.align		4
        /*0000*/ 	.byte	0x04, 0x37
        /*0002*/ 	.short	(.L_13 - .L_12)
.L_12:
        /*0004*/ 	.word	0x00000082


	//----- nvinfo : EIATTR_KPARAM_INFO
	.align		4
.L_13:
        /*0008*/ 	.byte	0x04, 0x17
        /*000a*/ 	.short	(.L_15 - .L_14)
.L_14:
        /*000c*/ 	.word	0x00000000
        /*0010*/ 	.short	0x0006
        /*0012*/ 	.short	0x002c
        /*0014*/ 	.byte	0x00, 0xf0, 0x11, 0x00


	//----- nvinfo : EIATTR_KPARAM_INFO
	.align		4
.L_15:
        /*0018*/ 	.byte	0x04, 0x17
        /*001a*/ 	.short	(.L_17 - .L_16)
.L_16:
        /*001c*/ 	.word	0x00000000
        /*0020*/ 	.short	0x0005
        /*0022*/ 	.short	0x0028
        /*0024*/ 	.byte	0x00, 0xf0, 0x11, 0x00


	//----- nvinfo : EIATTR_KPARAM_INFO
	.align		4
.L_17:
        /*0028*/ 	.byte	0x04, 0x17
        /*002a*/ 	.short	(.L_19 - .L_18)
.L_18:
        /*002c*/ 	.word	0x00000000
        /*0030*/ 	.short	0x0004
        /*0032*/ 	.short	0x0020
        /*0034*/ 	.byte	0x00, 0xf5, 0x21, 0x00


	//----- nvinfo : EIATTR_KPARAM_INFO
	.align		4
.L_19:
        /*0038*/ 	.byte	0x04, 0x17
        /*003a*/ 	.short	(.L_21 - .L_20)
.L_20:
        /*003c*/ 	.word	0x00000000
        /*0040*/ 	.short	0x0003
        /*0042*/ 	.short	0x0018
        /*0044*/ 	.byte	0x00, 0xf5, 0x21, 0x00


	//----- nvinfo : EIATTR_KPARAM_INFO
	.align		4
.L_21:
        /*0048*/ 	.byte	0x04, 0x17
        /*004a*/ 	.short	(.L_23 - .L_22)
.L_22:
        /*004c*/ 	.word	0x00000000
        /*0050*/ 	.short	0x0002
        /*0052*/ 	.short	0x0010
        /*0054*/ 	.byte	0x00, 0xf5, 0x21, 0x00


	//----- nvinfo : EIATTR_KPARAM_INFO
	.align		4
.L_23:
        /*0058*/ 	.byte	0x04, 0x17
        /*005a*/ 	.short	(.L_25 - .L_24)
.L_24:
        /*005c*/ 	.word	0x00000000
        /*0060*/ 	.short	0x0001
        /*0062*/ 	.short	0x0008
        /*0064*/ 	.byte	0x00, 0xf5, 0x21, 0x00


	//----- nvinfo : EIATTR_KPARAM_INFO
	.align		4
.L_25:
        /*0068*/ 	.byte	0x04, 0x17
        /*006a*/ 	.short	(.L_27 - .L_26)
.L_26:
        /*006c*/ 	.word	0x00000000
        /*0070*/ 	.short	0x0000
        /*0072*/ 	.short	0x0000
        /*0074*/ 	.byte	0x00, 0xf5, 0x21, 0x00


	//----- nvinfo : EIATTR_SPARSE_MMA_MASK
	.align		4
.L_27:
        /*0078*/ 	.byte	0x03, 0x50
        /*007a*/ 	.short	0x0000


	//----- nvinfo : EIATTR_MAXREG_COUNT
	.align		4
        /*007c*/ 	.byte	0x03, 0x1b
        /*007e*/ 	.short	0x00ff


	//----- nvinfo : EIATTR_MERCURY_ISA_VERSION
	.align		4
        /*0080*/ 	.byte	0x03, 0x5f
        /*0082*/ 	.short	0x0101


	//----- nvinfo : EIATTR_VRC_CTA_INIT_COUNT
	.align		4
        /*0084*/ 	.byte	0x02, 0x4a
	.zero		1
	.zero		1


	//----- nvinfo : EIATTR_EXIT_INSTR_OFFSETS
	.align		4
        /*0088*/ 	.byte	0x04, 0x1c
        /*008a*/ 	.short	(.L_29 - .L_28)


	//   ....[0]....
.L_28:
        /*008c*/ 	.word	0x00000070


	//   ....[1]....
        /*0090*/ 	.word	0x00002960


	//   ....[2]....
        /*0094*/ 	.word	0x00003850


	//   ....[3]....
        /*0098*/ 	.word	0x00003890


	//   ....[4]....
        /*009c*/ 	.word	0x00004620


	//   ....[5]....
        /*00a0*/ 	.word	0x00004810


	//----- nvinfo : EIATTR_CBANK_PARAM_SIZE
	.align		4
.L_29:
        /*00a4*/ 	.byte	0x03, 0x19
        /*00a6*/ 	.short	0x0030


	//----- nvinfo : EIATTR_PARAM_CBANK
	.align		4
        /*00a8*/ 	.byte	0x04, 0x0a
        /*00aa*/ 	.short	(.L_31 - .L_30)
	.align		4
.L_30:
        /*00ac*/ 	.word	index@(.nv.constant0._Z10computeMSTP4EdgePiS1_S1_S1_ii)
        /*00b0*/ 	.short	0x0380
        /*00b2*/ 	.short	0x0030


	//----- nvinfo : EIATTR_SW_WAR
	.align		4
.L_31:
        /*00b4*/ 	.byte	0x04, 0x36
        /*00b6*/ 	.short	(.L_33 - .L_32)
.L_32:
        /*00b8*/ 	.word	0x00000008
.L_33:


//--------------------- .nv.info._Z13adjustWeightsP4Edgeii --------------------------
	.section	.nv.info._Z13adjustWeightsP4Edgeii,"",@"SHT_CUDA_INFO"
	.sectionflags	@""
	.align	4


	//----- nvinfo : EIATTR_CUDA_API_VERSION
	.align		4
        /*0000*/ 	.byte	0x04, 0x37
        /*0002*/ 	.short	(.L_35 - .L_34)
.L_34:
        /*0004*/ 	.word	0x00000082


	//----- nvinfo : EIATTR_KPARAM_INFO
	.align		4
.L_35:
        /*0008*/ 	.byte	0x04, 0x17
        /*000a*/ 	.short	(.L_37 - .L_36)
.L_36:
        /*000c*/ 	.word	0x00000000
        /*0010*/ 	.short	0x0002
        /*0012*/ 	.short	0x000c
        /*0014*/ 	.byte	0x00, 0xf0, 0x11, 0x00


	//----- nvinfo : EIATTR_KPARAM_INFO
	.align		4
.L_37:
        /*0018*/ 	.byte	0x04, 0x17
        /*001a*/ 	.short	(.L_39 - .L_38)
.L_38:
        /*001c*/ 	.word	0x00000000
        /*0020*/ 	.short	0x0001
        /*0022*/ 	.short	0x0008
        /*0024*/ 	.byte	0x00, 0xf0, 0x11, 0x00


	//----- nvinfo : EIATTR_KPARAM_INFO
	.align		4
.L_39:
        /*0028*/ 	.byte	0x04, 0x17
        /*002a*/ 	.short	(.L_41 - .L_40)
.L_40:
        /*002c*/ 	.word	0x00000000
        /*0030*/ 	.short	0x0000
        /*0032*/ 	.short	0x0000
        /*0034*/ 	.byte	0x00, 0xf5, 0x21, 0x00


	//----- nvinfo : EIATTR_SPARSE_MMA_MASK
	.align		4
.L_41:
        /*0038*/ 	.byte	0x03, 0x50
        /*003a*/ 	.short	0x0000


	//----- nvinfo : EIATTR_MAXREG_COUNT
	.align		4
        /*003c*/ 	.byte	0x03, 0x1b
        /*003e*/ 	.short	0x00ff


	//----- nvinfo : EIATTR_MERCURY_ISA_VERSION
	.align		4
        /*0040*/ 	.byte	0x03, 0x5f
        /*0042*/ 	.short	0x0101


	//----- nvinfo : EIATTR_VRC_CTA_INIT_COUNT
	.align		4
        /*0044*/ 	.byte	0x02, 0x4a
	.zero		1
	.zero		1


	//----- nvinfo : EIATTR_EXIT_INSTR_OFFSETS
	.align		4
        /*0048*/ 	.byte	0x04, 0x1c
        /*004a*/ 	.short	(.L_43 - .L_42)


	//   ....[0]....
.L_42:
        /*004c*/ 	.word	0x00000070


	//   ....[1]....
        /*0050*/ 	.word	0x00000250


	//----- nvinfo : EIATTR_CBANK_PARAM_SIZE
	.align		4
.L_43:
        /*0054*/ 	.byte	0x03, 0x19
        /*0056*/ 	.short	0x0010


	//----- nvinfo : EIATTR_PARAM_CBANK
	.align		4
        /*0058*/ 	.byte	0x04, 0x0a
        /*005a*/ 	.short	(.L_45 - .L_44)
	.align		4
.L_44:
        /*005c*/ 	.word	index@(.nv.constant0._Z13adjustWeightsP4Edgeii)
        /*0060*/ 	.short	0x0380
        /*0062*/ 	.short	0x0010


	//----- nvinfo : EIATTR_SW_WAR
	.align		4
.L_45:
        /*0064*/ 	.byte	0x04, 0x36
        /*0066*/ 	.short	(.L_47 - .L_46)
.L_46:
        /*0068*/ 	.word	0x00000008
.L_47:


//--------------------- .nv.callgraph             --------------------------
	.section	.nv.callgraph,"",@"SHT_CUDA_CALLGRAPH"
	.align	4
	.sectionentsize	8
	.align		4
        /*0000*/ 	.word	0x00000000
	.align		4
        /*0004*/ 	.word	0xffffffff
	.align		4
        /*0008*/ 	.word	0x00000000
	.align		4
        /*000c*/ 	.word	0xfffffffe
	.align		4
        /*0010*/ 	.word	0x00000000
	.align		4
        /*0014*/ 	.word	0xfffffffd
	.align		4
        /*0018*/ 	.word	0x00000000
	.align		4
        /*001c*/ 	.word	0xfffffffc


//--------------------- .text._Z10computeMSTP4EdgePiS1_S1_S1_ii --------------------------
	.section	.text._Z10computeMSTP4EdgePiS1_S1_S1_ii,"ax",@progbits
	.align	128
        .global         _Z10computeMSTP4EdgePiS1_S1_S1_ii
        .type           _Z10computeMSTP4EdgePiS1_S1_S1_ii,@function
        .size           _Z10computeMSTP4EdgePiS1_S1_S1_ii,(.L_x_61 - _Z10computeMSTP4EdgePiS1_S1_S1_ii)
        .other          _Z10computeMSTP4EdgePiS1_S1_S1_ii,@"STO_CUDA_ENTRY STV_DEFAULT"
_Z10computeMSTP4EdgePiS1_S1_S1_ii:
.text._Z10computeMSTP4EdgePiS1_S1_S1_ii:
[----:B------:R-:W-:Y:S08]  /*0000*/  LDC R1, c[0x0][0x37c] ;  /* 0x0000df00ff017b82 */ /* 0x000ff00000000800 */
[----:B------:R-:W0:Y:S01]  /*0010*/  S2UR UR4, SR_CTAID.X ;  /* 0x00000000000479c3 */ /* 0x000e220000002500 */
[----:B------:R-:W1:Y:S01]  /*0020*/  S2R R0, SR_TID.X ;  /* 0x0000000000007919 */ /* 0x000e620000002100 */
[----:B------:R-:W2:Y:S01]  /*0030*/  LDCU UR5, c[0x0][0x360] ;  /* 0x00006c00ff0577ac */ /* 0x000ea20008000800 */
[----:B0-----:R-:W-:-:S04]  /*0040*/  UIADD3 UR4, UPT, UPT, URZ, -UR4, URZ ;  /* 0x80000004ff047290 */ /* 0x001fc8000fffe0ff */
[----:B--2---:R-:W-:-:S06]  /*0050*/  UIMAD UR5, UR4, UR5, URZ ;  /* 0x00000005040572a4 */ /* 0x004fcc000f8e02ff */
[----:B-1----:R-:W-:-:S13]  /*0060*/  ISETP.NE.AND P0, PT, R0, UR5, PT ;  /* 0x0000000500007c0c */ /* 0x002fda000bf05270 */
[----:B------:R-:W-:Y:S05]  /*0070*/  @P0 EXIT ;  /* 0x000000000000094d */ /* 0x000fea0003800000 */
[----:B------:R-:W0:Y:S01]  /*0080*/  LDCU UR5, c[0x0][0x3a8] ;  /* 0x00007500ff0577ac */ /* 0x000e220008000800 */
[----:B------:R-:W1:Y:S01]  /*0090*/  LDCU.64 UR16, c[0x0][0x358] ;  /* 0x00006b00ff1077ac */ /* 0x000e620008000a00 */
[----:B0-----:R-:W-:-:S09]  /*00a0*/  UISETP.GE.AND UP0, UPT, UR5, 0x1, UPT ;  /* 0x000000010500788c */ /* 0x001fd2000bf06270 */
[----:B-1----:R-:W-:Y:S05]  /*00b0*/  BRA.U !UP0, `(.L_x_0) ;  /* 0x0000003508ec7547 */ /* 0x002fea000b800000 */
[----:B------:R-:W-:Y:S01]  /*00c0*/  UIADD3 UR15, UPT, UPT, UR5, -0x1, URZ ;  /* 0xffffffff050f7890 */ /* 0x000fe2000fffe0ff */
[----:B------:R-:W-:Y:S01]  /*00d0*/  HFMA2 R0, -RZ, RZ, 0, 0 ;  /* 0x00000000ff007431 */ /* 0x000fe200000001ff */
[----:B------:R-:W-:Y:S02]  /*00e0*/  ULOP3.LUT UR4, UR5, 0xf, URZ, 0xc0, !UPT ;  /* 0x0000000f05047892 */ /* 0x000fe4000f8ec0ff */
[----:B------:R-:W-:Y:S02]  /*00f0*/  UISETP.GE.U32.AND UP0, UPT, UR15, 0xf, UPT ;  /* 0x0000000f0f00788c */ /* 0x000fe4000bf06070 */
[----:B------:R-:W-:-:S07]  /*0100*/  UISETP.NE.AND UP1, UPT, UR4, URZ, UPT ;  /* 0x000000ff0400728c */ /* 0x000fce000bf25270 */
[----:B------:R-:W-:Y:S05]  /*0110*/  BRA.U !UP0, `(.L_x_1) ;  /* 0x00000001089c7547 */ /* 0x000fea000b800000 */
[----:B------:R-:W0:Y:S01]  /*0120*/  LDC.64 R2, c[0x0][0x390] ;  /* 0x0000e400ff027b82 */ /* 0x000e220000000a00 */
[----:B------:R-:W-:Y:S01]  /*0130*/  ULOP3.LUT UR6, UR5, 0x7ffffff0, URZ, 0xc0, !UPT ;  /* 0x7ffffff005067892 */ /* 0x000fe2000f8ec0ff */
[----:B------:R-:W-:-:S05]  /*0140*/  IMAD.MOV.U32 R7, RZ, RZ, RZ ;  /* 0x000000ffff077224 */ /* 0x000fca00078e00ff */
[----:B------:R-:W-:-:S07]  /*0150*/  MOV R0, UR6 ;  /* 0x0000000600007c02 */ /* 0x000fce0008000f00 */
.L_x_2:
[C---:B--2---:R-:W-:Y:S01]  /*0160*/  VIADD R9, R7.reuse, 0x1 ;  /* 0x0000000107097836 */ /* 0x044fe20000000000 */
[C---:B------:R-:W-:Y:S01]  /*0170*/  IADD3 R11, PT, PT, R7.reuse, 0x2, RZ ;  /* 0x00000002070b7810 */ /* 0x040fe20007ffe0ff */
[C---:B0-----:R-:W-:Y:S01]  /*0180*/  IMAD.WIDE.U32 R4, R7.reuse, 0x4, R2 ;  /* 0x0000000407047825 */ /* 0x041fe200078e0002 */
[C---:B------:R-:W-:Y:S02]  /*0190*/  IADD3 R15, PT, PT, R7.reuse, 0x4, RZ ;  /* 0x00000004070f7810 */ /* 0x040fe40007ffe0ff */
[C---:B------:R-:W-:Y:S01]  /*01a0*/  IADD3 R19, PT, PT, R7.reuse, 0x6, RZ ;  /* 0x0000000607137810 */ /* 0x040fe20007ffe0ff */
[C---:B------:R-:W-:Y:S01]  /*01b0*/  VIADD R13, R7.reuse, 0x3 ;  /* 0x00000003070d7836 */ /* 0x040fe20000000000 */
[----:B------:R0:W-:Y:S01]  /*01c0*/  STG.E desc[UR16][R4.64+0x4], R9 ;  /* 0x0000040904007986 */ /* 0x0001e2000c101910 */
[C---:B------:R-:W-:Y:S01]  /*01d0*/  VIADD R17, R7.reuse, 0x5 ;  /* 0x0000000507117836 */ /* 0x040fe20000000000 */
[C---:B------:R-:W-:Y:S01]  /*01e0*/  IADD3 R23, PT, PT, R7.reuse, 0x8, RZ ;  /* 0x0000000807177810 */ /* 0x040fe20007ffe0ff */
[C---:B------:R-:W-:Y:S01]  /*01f0*/  VIADD R21, R7.reuse, 0x7 ;  /* 0x0000000707157836 */ /* 0x040fe20000000000 */
[----:B------:R1:W-:Y:S01]  /*0200*/  STG.E desc[UR16][R4.64+0x8], R11 ;  /* 0x0000080b04007986 */ /* 0x0003e2000c101910 */
[C---:B------:R-:W-:Y:S01]  /*0210*/  VIADD R25, R7.reuse, 0x9 ;  /* 0x0000000907197836 */ /* 0x040fe20000000000 */
[----:B------:R-:W-:-:S02]  /*0220*/  IADD3 R27, PT, PT, R7, 0xa, RZ ;  /* 0x0000000a071b7810 */ /* 0x000fc40007ffe0ff */
[----:B------:R2:W-:Y:S04]  /*0230*/  STG.E desc[UR16][R4.64+0xc], R13 ;  /* 0x00000c0d04007986 */ /* 0x0005e8000c101910 */
[----:B------:R3:W-:Y:S01]  /*0240*/  STG.E desc[UR16][R4.64+0x10], R15 ;  /* 0x0000100f04007986 */ /* 0x0007e2000c101910 */
[----:B0-----:R-:W-:-:S03]  /*0250*/  VIADD R9, R7, 0xb ;  /* 0x0000000b07097836 */ /* 0x001fc60000000000 */
[----:B------:R0:W-:Y:S01]  /*0260*/  STG.E desc[UR16][R4.64+0x14], R17 ;  /* 0x0000141104007986 */ /* 0x0001e2000c101910 */
[C---:B-1----:R-:W-:Y:S01]  /*0270*/  IADD3 R11, PT, PT, R7.reuse, 0xc, RZ ;  /* 0x0000000c070b7810 */ /* 0x042fe20007ffe0ff */
[C---:B--2---:R-:W-:Y:S02]  /*0280*/  VIADD R13, R7.reuse, 0xd ;  /* 0x0000000d070d7836 */ /* 0x044fe40000000000 */
[----:B------:R1:W-:Y:S01]  /*0290*/  STG.E desc[UR16][R4.64], R7 ;  /* 0x0000000704007986 */ /* 0x0003e2000c101910 */
[----:B---3--:R-:W-:-:S03]  /*02a0*/  IADD3 R15, PT, PT, R7, 0xe, RZ ;  /* 0x0000000e070f7810 */ /* 0x008fc60007ffe0ff */
[----:B------:R2:W-:Y:S01]  /*02b0*/  STG.E desc[UR16][R4.64+0x18], R19 ;  /* 0x0000181304007986 */ /* 0x0005e2000c101910 */
[----:B0-----:R-:W-:-:S03]  /*02c0*/  VIADD R17, R7, 0xf ;  /* 0x0000000f07117836 */ /* 0x001fc60000000000 */
[----:B------:R2:W-:Y:S01]  /*02d0*/  STG.E desc[UR16][R4.64+0x1c], R21 ;  /* 0x00001c1504007986 */ /* 0x0005e2000c101910 */
[----:B-1----:R-:W-:-:S03]  /*02e0*/  IADD3 R7, PT, PT, R7, 0x10, RZ ;  /* 0x0000001007077810 */ /* 0x002fc60007ffe0ff */
[----:B------:R2:W-:Y:S01]  /*02f0*/  STG.E desc[UR16][R4.64+0x20], R23 ;  /* 0x0000201704007986 */ /* 0x0005e2000c101910 */
[----:B------:R-:W-:-:S03]  /*0300*/  ISETP.NE.AND P0, PT, R7, R0, PT ;  /* 0x000000000700720c */ /* 0x000fc60003f05270 */
[----:B------:R2:W-:Y:S04]  /*0310*/  STG.E desc[UR16][R4.64+0x24], R25 ;  /* 0x0000241904007986 */ /* 0x0005e8000c101910 */
[----:B------:R2:W-:Y:S04]  /*0320*/  STG.E desc[UR16][R4.64+0x28], R27 ;  /* 0x0000281b04007986 */ /* 0x0005e8000c101910 */
[----:B------:R2:W-:Y:S04]  /*0330*/  STG.E desc[UR16][R4.64+0x2c], R9 ;  /* 0x00002c0904007986 */ /* 0x0005e8000c101910 */
[----:B------:R2:W-:Y:S04]  /*0340*/  STG.E desc[UR16][R4.64+0x30], R11 ;  /* 0x0000300b04007986 */ /* 0x0005e8000c101910 */
[----:B------:R2:W-:Y:S04]  /*0350*/  STG.E desc[UR16][R4.64+0x34], R13 ;  /* 0x0000340d04007986 */ /* 0x0005e8000c101910 */
[----:B------:R2:W-:Y:S04]  /*0360*/  STG.E desc[UR16][R4.64+0x38], R15 ;  /* 0x0000380f04007986 */ /* 0x0005e8000c101910 */
[----:B------:R2:W-:Y:S01]  /*0370*/  STG.E desc[UR16][R4.64+0x3c], R17 ;  /* 0x00003c1104007986 */ /* 0x0005e2000c101910 */
[----:B------:R-:W-:Y:S05]  /*0380*/  @P0 BRA `(.L_x_2) ;  /* 0xfffffffc00740947 */ /* 0x000fea000383ffff */
.L_x_1:
[----:B------:R-:W-:Y:S05]  /*0390*/  BRA.U !UP1, `(.L_x_3) ;  /* 0x0000000109b87547 */ /* 0x000fea000b800000 */
[----:B------:R-:W-:Y:S02]  /*03a0*/  UISETP.GE.U32.AND UP0, UPT, UR4, 0x8, UPT ;  /* 0x000000080400788c */ /* 0x000fe4000bf06070 */
[----:B------:R-:W-:-:S04]  /*03b0*/  ULOP3.LUT UR6, UR5, 0x7, URZ, 0xc0, !UPT ;  /* 0x0000000705067892 */ /* 0x000fc8000f8ec0ff */
[----:B------:R-:W-:-:S03]  /*03c0*/  UISETP.NE.AND UP1, UPT, UR6, URZ, UPT ;  /* 0x000000ff0600728c */ /* 0x000fc6000bf25270 */
[----:B------:R-:W-:Y:S08]  /*03d0*/  BRA.U !UP0, `(.L_x_4) ;  /* 0x0000000108487547 */ /* 0x000ff0000b800000 */
[----:B------:R-:W0:Y:S01]  /*03e0*/  LDC.64 R2, c[0x0][0x390] ;  /* 0x0000e400ff027b82 */ /* 0x000e220000000a00 */
[C---:B--2---:R-:W-:Y:S01]  /*03f0*/  VIADD R5, R0.reuse, 0x1 ;  /* 0x0000000100057836 */ /* 0x044fe20000000000 */
[C---:B------:R-:W-:Y:S01]  /*0400*/  IADD3 R7, PT, PT, R0.reuse, 0x2, RZ ;  /* 0x0000000200077810 */ /* 0x040fe20007ffe0ff */
[C---:B------:R-:W-:Y:S01]  /*0410*/  VIADD R9, R0.reuse, 0x3 ;  /* 0x0000000300097836 */ /* 0x040fe20000000000 */
[C---:B------:R-:W-:Y:S01]  /*0420*/  IADD3 R11, PT, PT, R0.reuse, 0x4, RZ ;  /* 0x00000004000b7810 */ /* 0x040fe20007ffe0ff */
[C---:B------:R-:W-:Y:S01]  /*0430*/  VIADD R13, R0.reuse, 0x5 ;  /* 0x00000005000d7836 */ /* 0x040fe20000000000 */
[C---:B------:R-:W-:Y:S01]  /*0440*/  IADD3 R15, PT, PT, R0.reuse, 0x6, RZ ;  /* 0x00000006000f7810 */ /* 0x040fe20007ffe0ff */
[C---:B------:R-:W-:Y:S02]  /*0450*/  VIADD R17, R0.reuse, 0x7 ;  /* 0x0000000700117836 */ /* 0x040fe40000000000 */
[----:B0-----:R-:W-:-:S05]  /*0460*/  IMAD.WIDE.U32 R2, R0, 0x4, R2 ;  /* 0x0000000400027825 */ /* 0x001fca00078e0002 */
[----:B------:R-:W-:Y:S04]  /*0470*/  STG.E desc[UR16][R2.64+0x4], R5 ;  /* 0x0000040502007986 */ /* 0x000fe8000c101910 */
[----:B------:R-:W-:Y:S04]  /*0480*/  STG.E desc[UR16][R2.64+0x8], R7 ;  /* 0x0000080702007986 */ /* 0x000fe8000c101910 */
[----:B------:R-:W-:Y:S04]  /*0490*/  STG.E desc[UR16][R2.64+0xc], R9 ;  /* 0x00000c0902007986 */ /* 0x000fe8000c101910 */
[----:B------:R-:W-:Y:S04]  /*04a0*/  STG.E desc[UR16][R2.64+0x10], R11 ;  /* 0x0000100b02007986 */ /* 0x000fe8000c101910 */
[----:B------:R-:W-:Y:S04]  /*04b0*/  STG.E desc[UR16][R2.64+0x14], R13 ;  /* 0x0000140d02007986 */ /* 0x000fe8000c101910 */
[----:B------:R-:W-:Y:S04]  /*04c0*/  STG.E desc[UR16][R2.64+0x18], R15 ;  /* 0x0000180f02007986 */ /* 0x000fe8000c101910 */
[----:B------:R-:W-:Y:S04]  /*04d0*/  STG.E desc[UR16][R2.64+0x1c], R17 ;  /* 0x00001c1102007986 */ /* 0x000fe8000c101910 */
[----:B------:R0:W-:Y:S02]  /*04e0*/  STG.E desc[UR16][R2.64], R0 ;  /* 0x0000000002007986 */ /* 0x0001e4000c101910 */
[----:B0-----:R-:W-:-:S07]  /*04f0*/  IADD3 R0, PT, PT, R0, 0x8, RZ ;  /* 0x0000000800007810 */ /* 0x001fce0007ffe0ff */
.L_x_4:
        /* <DEDUP_REMOVED lines=8> */
[C---:B------:R-:W-:Y:S02]  /*0580*/  VIADD R9, R0.reuse, 0x3 ;  /* 0x0000000300097836 */ /* 0x040fe40000000000 */
[----:B0-----:R-:W-:-:S05]  /*0590*/  IMAD.WIDE.U32 R2, R0, 0x4, R2 ;  /* 0x0000000400027825 */ /* 0x001fca00078e0002 */
[----:B------:R-:W-:Y:S04]  /*05a0*/  STG.E desc[UR16][R2.64+0x4], R5 ;  /* 0x0000040502007986 */ /* 0x000fe8000c101910 */
[----:B------:R-:W-:Y:S04]  /*05b0*/  STG.E desc[UR16][R2.64+0x8], R7 ;  /* 0x0000080702007986 */ /* 0x000fe8000c101910 */
[----:B------:R-:W-:Y:S04]  /*05c0*/  STG.E desc[UR16][R2.64+0xc], R9 ;  /* 0x00000c0902007986 */ /* 0x000fe8000c101910 */
[----:B------:R0:W-:Y:S02]  /*05d0*/  STG.E desc[UR16][R2.64], R0 ;  /* 0x0000000002007986 */ /* 0x0001e4000c101910 */
[----:B0-----:R-:W-:-:S07]  /*05e0*/  IADD3 R0, PT, PT, R0, 0x4, RZ ;  /* 0x0000000400007810 */ /* 0x001fce0007ffe0ff */
.L_x_5:
[----:B------:R-:W-:Y:S05]  /*05f0*/  BRA.U !UP1, `(.L_x_3) ;  /* 0x0000000109207547 */ /* 0x000fea000b800000 */
[----:B--2---:R-:W0:Y:S01]  /*0600*/  LDC.64 R4, c[0x0][0x390] ;  /* 0x0000e400ff047b82 */ /* 0x004e220000000a00 */
[----:B------:R-:W-:-:S05]  /*0610*/  UMOV UR4, URZ ;  /* 0x000000ff00047c82 */ /* 0x000fca0008000000 */
.L_x_6:
[----:B------:R-:W-:Y:S01]  /*0620*/  UIADD3 UR4, UPT, UPT, UR4, 0x1, URZ ;  /* 0x0000000104047890 */ /* 0x000fe2000fffe0ff */
[----:B0-----:R-:W-:-:S03]  /*0630*/  IMAD.WIDE.U32 R2, R0, 0x4, R4 ;  /* 0x0000000400027825 */ /* 0x001fc600078e0004 */
[----:B------:R-:W-:Y:S02]  /*0640*/  UISETP.NE.AND UP0, UPT, UR4, UR7, UPT ;  /* 0x000000070400728c */ /* 0x000fe4000bf05270 */
[----:B------:R0:W-:Y:S02]  /*0650*/  STG.E desc[UR16][R2.64], R0 ;  /* 0x0000000002007986 */ /* 0x0001e4000c101910 */
[----:B0-----:R-:W-:-:S05]  /*0660*/  VIADD R0, R0, 0x1 ;  /* 0x0000000100007836 */ /* 0x001fca0000000000 */
[----:B------:R-:W-:Y:S05]  /*0670*/  BRA.U UP0, `(.L_x_6) ;  /* 0xfffffffd00e87547 */ /* 0x000fea000b83ffff */
.L_x_3:
[----:B------:R-:W0:Y:S02]  /*0680*/  LDCU UR4, c[0x0][0x3ac] ;  /* 0x00007580ff0477ac */ /* 0x000e240008000800 */
[----:B0-----:R-:W-:-:S09]  /*0690*/  UISETP.GE.AND UP0, UPT, UR4, 0x1, UPT ;  /* 0x000000010400788c */ /* 0x001fd2000bf06270 */
[----:B------:R-:W-:Y:S05]  /*06a0*/  BRA.U !UP0, `(.L_x_7) ;  /* 0x0000002108b47547 */ /* 0x000fea000b800000 */
[----:B------:R-:W-:Y:S02]  /*06b0*/  ULOP3.LUT UR18, UR5, 0x7ffffff8, URZ, 0xc0, !UPT ;  /* 0x7ffffff805127892 */ /* 0x000fe4000f8ec0ff */
[----:B------:R-:W-:Y:S02]  /*06c0*/  ULOP3.LUT UR19, UR4, 0x3, URZ, 0xc0, !UPT ;  /* 0x0000000304137892 */ /* 0x000fe4000f8ec0ff */
[----:B------:R-:W-:Y:S02]  /*06d0*/  ULOP3.LUT UR20, UR5, 0x7, URZ, 0xc0, !UPT ;  /* 0x0000000705147892 */ /* 0x000fe4000f8ec0ff */
[----:B------:R-:W-:Y:S02]  /*06e0*/  ULOP3.LUT UR21, UR5, 0x3, URZ, 0xc0, !UPT ;  /* 0x0000000305157892 */ /* 0x000fe4000f8ec0ff */
[----:B------:R-:W-:Y:S02]  /*06f0*/  ULOP3.LUT UR22, UR5, 0xf, URZ, 0xc0, !UPT ;  /* 0x0000000f05167892 */ /* 0x000fe4000f8ec0ff */
[----:B------:R-:W-:-:S02]  /*0700*/  ULOP3.LUT UR4, UR4, 0x7ffffffc, URZ, 0xc0, !UPT ;  /* 0x7ffffffc04047892 */ /* 0x000fc4000f8ec0ff */
[----:B------:R-:W-:Y:S02]  /*0710*/  ULOP3.LUT UR14, UR5, 0x7ffffff0, URZ, 0xc0, !UPT ;  /* 0x7ffffff0050e7892 */ /* 0x000fe4000f8ec0ff */
[----:B------:R-:W-:-:S12]  /*0720*/  UIADD3 UR9, UPT, UPT, -UR18, URZ, URZ ;  /* 0x000000ff12097290 */ /* 0x000fd8000fffe1ff */
.L_x_33:
[----:B------:R-:W-:Y:S01]  /*0730*/  UISETP.GE.U32.AND UP0, UPT, UR15, 0x7, UPT ;  /* 0x000000070f00788c */ /* 0x000fe2000bf06070 */
[----:B0-----:R-:W-:-:S08]  /*0740*/  HFMA2 R7, -RZ, RZ, 0, 0 ;  /* 0x00000000ff077431 */ /* 0x001fd000000001ff */
[----:B------:R-:W-:Y:S05]  /*0750*/  BRA.U !UP0, `(.L_x_8) ;  /* 0x0000000108a47547 */ /* 0x000fea000b800000 */
[----:B------:R-:W0:Y:S01]  /*0760*/  LDCU.64 UR10, c[0x0][0x398] ;  /* 0x00007300ff0a77ac */ /* 0x000e220008000a00 */
[----:B------:R-:W1:Y:S01]  /*0770*/  LDCU.64 UR12, c[0x0][0x3a0] ;  /* 0x00007400ff0c77ac */ /* 0x000e620008000a00 */
[----:B0-----:R-:W-:Y:S02]  /*0780*/  UIADD3 UR7, UP0, UPT, UR10, 0x10, URZ ;  /* 0x000000100a077890 */ /* 0x001fe4000ff1e0ff */
[----:B-1----:R-:W-:Y:S02]  /*0790*/  UIADD3 UR5, UP1, UPT, UR12, 0x10, URZ ;  /* 0x000000100c057890 */ /* 0x002fe4000ff3e0ff */
[----:B------:R-:W-:Y:S02]  /*07a0*/  UIADD3.X UR8, UPT, UPT, URZ, UR11, URZ, UP0, !UPT ;  /* 0x0000000bff087290 */ /* 0x000fe400087fe4ff */
[----:B------:R-:W-:Y:S01]  /*07b0*/  IMAD.U32 R6, RZ, RZ, UR7 ;  /* 0x00000007ff067e24 */ /* 0x000fe2000f8e00ff */
[----:B------:R-:W-:Y:S01]  /*07c0*/  UIADD3.X UR6, UPT, UPT, URZ, UR13, URZ, UP1, !UPT ;  /* 0x0000000dff067290 */ /* 0x000fe20008ffe4ff */
[----:B------:R-:W-:Y:S01]  /*07d0*/  MOV R0, UR5 ;  /* 0x0000000500007c02 */ /* 0x000fe20008000f00 */
[----:B------:R-:W-:Y:S01]  /*07e0*/  UMOV UR5, UR9 ;  /* 0x0000000900057c82 */ /* 0x000fe20008000000 */
[----:B--2---:R-:W-:-:S03]  /*07f0*/  IMAD.U32 R9, RZ, RZ, UR8 ;  /* 0x00000008ff097e24 */ /* 0x004fc6000f8e00ff */
[----:B------:R-:W-:-:S07]  /*0800*/  MOV R7, UR6 ;  /* 0x0000000600077c02 */ /* 0x000fce0008000f00 */
.L_x_9:
[----:B0-----:R-:W-:Y:S01]  /*0810*/  IMAD.MOV.U32 R11, RZ, RZ, -0x1 ;  /* 0xffffffffff0b7424 */ /* 0x001fe200078e00ff */
[----:B------:R-:W-:Y:S01]  /*0820*/  MOV R3, R9 ;  /* 0x0000000900037202 */ /* 0x000fe20000000f00 */
[----:B------:R-:W-:Y:S01]  /*0830*/  IMAD.MOV.U32 R2, RZ, RZ, R6 ;  /* 0x000000ffff027224 */ /* 0x000fe200078e0006 */
[----:B------:R-:W-:Y:S01]  /*0840*/  MOV R13, 0x7fffffff ;  /* 0x7fffffff000d7802 */ /* 0x000fe20000000f00 */
[----:B------:R-:W-:Y:S01]  /*0850*/  IMAD.MOV.U32 R4, RZ, RZ, R0 ;  /* 0x000000ffff047224 */ /* 0x000fe200078e0000 */
[----:B------:R-:W-:Y:S01]  /*0860*/  MOV R5, R7 ;  /* 0x0000000700057202 */ /* 0x000fe20000000f00 */
[----:B------:R-:W-:Y:S01]  /*0870*/  UIADD3 UR5, UPT, UPT, UR5, 0x8, URZ ;  /* 0x0000000805057890 */ /* 0x000fe2000fffe0ff */
[----:B------:R0:W-:Y:S01]  /*0880*/  STG.E desc[UR16][R2.64+-0x10], R11 ;  /* 0xfffff00b02007986 */ /* 0x0001e2000c101910 */
[----:B------:R-:W-:Y:S02]  /*0890*/  IADD3 R6, P0, PT, R2, 0x20, RZ ;  /* 0x0000002002067810 */ /* 0x000fe40007f1e0ff */
[----:B------:R-:W-:Y:S01]  /*08a0*/  UISETP.NE.AND UP0, UPT, UR5, URZ, UPT ;  /* 0x000000ff0500728c */ /* 0x000fe2000bf05270 */
[----:B------:R0:W-:Y:S01]  /*08b0*/  STG.E desc[UR16][R4.64+-0x10], R13 ;  /* 0xfffff00d04007986 */ /* 0x0001e2000c101910 */
[----:B------:R-:W-:Y:S01]  /*08c0*/  IADD3 R0, P1, PT, R4, 0x20, RZ ;  /* 0x0000002004007810 */ /* 0x000fe20007f3e0ff */
[----:B------:R-:W-:-:S02]  /*08d0*/  IMAD.X R9, RZ, RZ, R3, P0 ;  /* 0x000000ffff097224 */ /* 0x000fc400000e0603 */
[----:B------:R0:W-:Y:S01]  /*08e0*/  STG.E desc[UR16][R2.64+-0xc], R11 ;  /* 0xfffff40b02007986 */ /* 0x0001e2000c101910 */
[----:B------:R-:W-:-:S03]  /*08f0*/  IADD3.X R7, PT, PT, RZ, R5, RZ, P1, !PT ;  /* 0x00000005ff077210 */ /* 0x000fc60000ffe4ff */
[----:B------:R0:W-:Y:S04]  /*0900*/  STG.E desc[UR16][R4.64+-0xc], R13 ;  /* 0xfffff40d04007986 */ /* 0x0001e8000c101910 */
        /* <DEDUP_REMOVED lines=11> */
[----:B------:R0:W-:Y:S01]  /*09c0*/  STG.E desc[UR16][R4.64+0xc], R13 ;  /* 0x00000c0d04007986 */ /* 0x0001e2000c101910 */
[----:B------:R-:W-:Y:S05]  /*09d0*/  BRA.U UP0, `(.L_x_9) ;  /* 0xfffffffd008c7547 */ /* 0x000fea000b83ffff */
[----:B------:R-:W-:-:S07]  /*09e0*/  IMAD.U32 R7, RZ, RZ, UR18 ;  /* 0x00000012ff077e24 */ /* 0x000fce000f8e00ff */
.L_x_8:
[----:B------:R-:W-:-:S09]  /*09f0*/  UISETP.NE.AND UP0, UPT, UR20, URZ, UPT ;  /* 0x000000ff1400728c */ /* 0x000fd2000bf05270 */
[----:B------:R-:W-:Y:S05]  /*0a00*/  BRA.U !UP0, `(.L_x_10) ;  /* 0x0000000108b47547 */ /* 0x000fea000b800000 */
[----:B------:R-:W-:Y:S02]  /*0a10*/  UIADD3 UR5, UPT, UPT, UR20, -0x1, URZ ;  /* 0xffffffff14057890 */ /* 0x000fe4000fffe0ff */
[----:B------:R-:W-:Y:S02]  /*0a20*/  UISETP.NE.AND UP1, UPT, UR21, URZ, UPT ;  /* 0x000000ff1500728c */ /* 0x000fe4000bf25270 */
[----:B------:R-:W-:-:S09]  /*0a30*/  UISETP.GE.U32.AND UP0, UPT, UR5, 0x3, UPT ;  /* 0x000000030500788c */ /* 0x000fd2000bf06070 */
[----:B------:R-:W-:Y:S05]  /*0a40*/  BRA.U !UP0, `(.L_x_11) ;  /* 0x00000001083c7547 */ /* 0x000fea000b800000 */
[----:B0-----:R-:W0:Y:S01]  /*0a50*/  LDC.64 R2, c[0x0][0x398] ;  /* 0x0000e600ff027b82 */ /* 0x001e220000000a00 */
[----:B--2---:R-:W-:Y:S01]  /*0a60*/  MOV R9, 0xffffffff ;  /* 0xffffffff00097802 */ /* 0x004fe20000000f00 */
[----:B------:R-:W-:-:S06]  /*0a70*/  IMAD.MOV.U32 R11, RZ, RZ, 0x7fffffff ;  /* 0x7fffffffff0b7424 */ /* 0x000fcc00078e00ff */
[----:B------:R-:W1:Y:S01]  /*0a80*/  LDC.64 R4, c[0x0][0x3a0] ;  /* 0x0000e800ff047b82 */ /* 0x000e620000000a00 */
[----:B0-----:R-:W-:-:S05]  /*0a90*/  IMAD.WIDE.U32 R2, R7, 0x4, R2 ;  /* 0x0000000407027825 */ /* 0x001fca00078e0002 */
[----:B------:R3:W-:Y:S01]  /*0aa0*/  STG.E desc[UR16][R2.64], R9 ;  /* 0x0000000902007986 */ /* 0x0007e2000c101910 */
[C---:B-1----:R-:W-:Y:S01]  /*0ab0*/  IMAD.WIDE.U32 R4, R7.reuse, 0x4, R4 ;  /* 0x0000000407047825 */ /* 0x042fe200078e0004 */
[----:B------:R-:W-:-:S04]  /*0ac0*/  IADD3 R7, PT, PT, R7, 0x4, RZ ;  /* 0x0000000407077810 */ /* 0x000fc80007ffe0ff */
[----:B------:R3:W-:Y:S04]  /*0ad0*/  STG.E desc[UR16][R4.64], R11 ;  /* 0x0000000b04007986 */ /* 0x0007e8000c101910 */
[----:B------:R3:W-:Y:S04]  /*0ae0*/  STG.E desc[UR16][R2.64+0x4], R9 ;  /* 0x0000040902007986 */ /* 0x0007e8000c101910 */
[----:B------:R3:W-:Y:S04]  /*0af0*/  STG.E desc[UR16][R4.64+0x4], R11 ;  /* 0x0000040b04007986 */ /* 0x0007e8000c101910 */
[----:B------:R3:W-:Y:S04]  /*0b00*/  STG.E desc[UR16][R2.64+0x8], R9 ;  /* 0x0000080902007986 */ /* 0x0007e8000c101910 */
[----:B------:R3:W-:Y:S04]  /*0b10*/  STG.E desc[UR16][R4.64+0x8], R11 ;  /* 0x0000080b04007986 */ /* 0x0007e8000c101910 */
[----:B------:R3:W-:Y:S04]  /*0b20*/  STG.E desc[UR16][R2.64+0xc], R9 ;  /* 0x00000c0902007986 */ /* 0x0007e8000c101910 */
[----:B------:R3:W-:Y:S02]  /*0b30*/  STG.E desc[UR16][R4.64+0xc], R11 ;  /* 0x00000c0b04007986 */ /* 0x0007e4000c101910 */
.L_x_11:
[----:B------:R-:W-:Y:S05]  /*0b40*/  BRA.U !UP1, `(.L_x_10) ;  /* 0x0000000109647547 */ /* 0x000fea000b800000 */
[----:B------:R-:W1:Y:S01]  /*0b50*/  LDCU UR5, c[0x0][0x3a8] ;  /* 0x00007500ff0577ac */ /* 0x000e620008000800 */
[----:B------:R-:W-:Y:S02]  /*0b60*/  UISETP.NE.AND UP0, UPT, UR21, 0x1, UPT ;  /* 0x000000011500788c */ /* 0x000fe4000bf05270 */
[----:B-1----:R-:W-:-:S04]  /*0b70*/  ULOP3.LUT UR5, UR5, 0x1, URZ, 0xc0, !UPT ;  /* 0x0000000105057892 */ /* 0x002fc8000f8ec0ff */
[----:B------:R-:W-:-:S03]  /*0b80*/  UISETP.NE.U32.AND UP1, UPT, UR5, 0x1, UPT ;  /* 0x000000010500788c */ /* 0x000fc6000bf25070 */
[----:B------:R-:W-:Y:S08]  /*0b90*/  BRA.U !UP0, `(.L_x_12) ;  /* 0x00000001082c7547 */ /* 0x000ff0000b800000 */
[----:B0--3--:R-:W0:Y:S01]  /*0ba0*/  LDC.64 R2, c[0x0][0x398] ;  /* 0x0000e600ff027b82 */ /* 0x009e220000000a00 */
[----:B--2---:R-:W-:Y:S01]  /*0bb0*/  IMAD.MOV.U32 R9, RZ, RZ, -0x1 ;  /* 0xffffffffff097424 */ /* 0x004fe200078e00ff */
[----:B------:R-:W-:-:S06]  /*0bc0*/  MOV R11, 0x7fffffff ;  /* 0x7fffffff000b7802 */ /* 0x000fcc0000000f00 */
[----:B------:R-:W1:Y:S01]  /*0bd0*/  LDC.64 R4, c[0x0][0x3a0] ;  /* 0x0000e800ff047b82 */ /* 0x000e620000000a00 */
[----:B0-----:R-:W-:-:S05]  /*0be0*/  IMAD.WIDE.U32 R2, R7, 0x4, R2 ;  /* 0x0000000407027825 */ /* 0x001fca00078e0002 */
[----:B------:R4:W-:Y:S01]  /*0bf0*/  STG.E desc[UR16][R2.64], R9 ;  /* 0x0000000902007986 */ /* 0x0009e2000c101910 */
[----:B-1----:R-:W-:-:S04]  /*0c00*/  IMAD.WIDE.U32 R4, R7, 0x4, R4 ;  /* 0x0000000407047825 */ /* 0x002fc800078e0004 */
[----:B------:R-:W-:Y:S01]  /*0c10*/  VIADD R7, R7, 0x2 ;  /* 0x0000000207077836 */ /* 0x000fe20000000000 */
[----:B------:R4:W-:Y:S04]  /*0c20*/  STG.E desc[UR16][R4.64], R11 ;  /* 0x0000000b04007986 */ /* 0x0009e8000c101910 */
[----:B------:R4:W-:Y:S04]  /*0c30*/  STG.E desc[UR16][R2.64+0x4], R9 ;  /* 0x0000040902007986 */ /* 0x0009e8000c101910 */
[----:B------:R4:W-:Y:S02]  /*0c40*/  STG.E desc[UR16][R4.64+0x4], R11 ;  /* 0x0000040b04007986 */ /* 0x0009e4000c101910 */
.L_x_12:
[----:B------:R-:W-:Y:S05]  /*0c50*/  BRA.U UP1, `(.L_x_10) ;  /* 0x0000000101207547 */ /* 0x000fea000b800000 */
[----:B0--34-:R-:W0:Y:S01]  /*0c60*/  LDC.64 R2, c[0x0][0x398] ;  /* 0x0000e600ff027b82 */ /* 0x019e220000000a00 */
[----:B--2---:R-:W-:-:S07]  /*0c70*/  MOV R9, 0xffffffff ;  /* 0xffffffff00097802 */ /* 0x004fce0000000f00 */
[----:B------:R-:W1:Y:S01]  /*0c80*/  LDC.64 R4, c[0x0][0x3a0] ;  /* 0x0000e800ff047b82 */ /* 0x000e620000000a00 */
[----:B0-----:R-:W-:-:S05]  /*0c90*/  IMAD.WIDE.U32 R2, R7, 0x4, R2 ;  /* 0x0000000407027825 */ /* 0x001fca00078e0002 */
[----:B------:R0:W-:Y:S01]  /*0ca0*/  STG.E desc[UR16][R2.64], R9 ;  /* 0x0000000902007986 */ /* 0x0001e2000c101910 */
[----:B-1----:R-:W-:-:S04]  /*0cb0*/  IMAD.WIDE.U32 R4, R7, 0x4, R4 ;  /* 0x0000000407047825 */ /* 0x002fc800078e0004 */
[----:B------:R-:W-:-:S05]  /*0cc0*/  IMAD.MOV.U32 R7, RZ, RZ, 0x7fffffff ;  /* 0x7fffffffff077424 */ /* 0x000fca00078e00ff */
[----:B------:R0:W-:Y:S02]  /*0cd0*/  STG.E desc[UR16][R4.64], R7 ;  /* 0x0000000704007986 */ /* 0x0001e4000c101910 */
.L_x_10:
[----:B------:R-:W1:Y:S01]  /*0ce0*/  LDCU UR5, c[0x0][0x3ac] ;  /* 0x00007580ff0577ac */ /* 0x000e620008000800 */
[----:B------:R-:W-:Y:S01]  /*0cf0*/  HFMA2 R0, -RZ, RZ, 0, 0 ;  /* 0x00000000ff007431 */ /* 0x000fe200000001ff */
[----:B-1----:R-:W-:-:S09]  /*0d00*/  UISETP.GE.U32.AND UP0, UPT, UR5, 0x4, UPT ;  /* 0x000000040500788c */ /* 0x002fd2000bf06070 */
[----:B------:R-:W-:Y:S05]  /*0d10*/  BRA.U !UP0, `(.L_x_13) ;  /* 0x0000000d08507547 */ /* 0x000fea000b800000 */
[----:B0-----:R-:W0:Y:S08]  /*0d20*/  LDC.64 R6, c[0x0][0x380] ;  /* 0x0000e000ff067b82 */ /* 0x001e300000000a00 */
[----:B---34-:R-:W1:Y:S08]  /*0d30*/  LDC.64 R2, c[0x0][0x380] ;  /* 0x0000e000ff027b82 */ /* 0x018e700000000a00 */
[----:B--2---:R-:W2:Y:S01]  /*0d40*/  LDC.64 R4, c[0x0][0x390] ;  /* 0x0000e400ff047b82 */ /* 0x004ea20000000a00 */
[----:B0-----:R-:W2:Y:S04]  /*0d50*/  LDG.E R7, desc[UR16][R6.64] ;  /* 0x0000001006077981 */ /* 0x001ea8000c1e1900 */
[----:B-1----:R-:W3:Y:S01]  /*0d60*/  LDG.E R11, desc[UR16][R2.64+0x4] ;  /* 0x00000410020b7981 */ /* 0x002ee2000c1e1900 */
[----:B--2---:R-:W-:-:S05]  /*0d70*/  IMAD.WIDE R8, R7, 0x4, R4 ;  /* 0x0000000407087825 */ /* 0x004fca00078e0204 */
[----:B------:R-:W2:Y:S01]  /*0d80*/  LDG.E R13, desc[UR16][R8.64] ;  /* 0x00000010080d7981 */ /* 0x000ea2000c1e1900 */
[----:B---3--:R-:W-:-:S05]  /*0d90*/  IMAD.WIDE R10, R11, 0x4, R4 ;  /* 0x000000040b0a7825 */ /* 0x008fca00078e0204 */
[----:B------:R-:W2:Y:S02]  /*0da0*/  LDG.E R17, desc[UR16][R10.64] ;  /* 0x000000100a117981 */ /* 0x000ea4000c1e1900 */
[----:B--2---:R-:W-:-:S13]  /*0db0*/  ISETP.NE.AND P0, PT, R13, R17, PT ;  /* 0x000000110d00720c */ /* 0x004fda0003f05270 */
[----:B------:R-:W-:Y:S05]  /*0dc0*/  @!P0 BRA `(.L_x_14) ;  /* 0x0000000000408947 */ /* 0x000fea0003800000 */
[----:B------:R-:W0:Y:S01]  /*0dd0*/  LDC.64 R10, c[0x0][0x3a0] ;  /* 0x0000e800ff0a7b82 */ /* 0x000e220000000a00 */
[----:B------:R-:W2:Y:S01]  /*0de0*/  LDG.E R15, desc[UR16][R2.64+0x8] ;  /* 0x00000810020f7981 */ /* 0x000ea2000c1e1900 */
[----:B0-----:R-:W-:-:S05]  /*0df0*/  IMAD.WIDE R6, R13, 0x4, R10 ;  /* 0x000000040d067825 */ /* 0x001fca00078e020a */
[----:B------:R-:W2:Y:S01]  /*0e00*/  LDG.E R0, desc[UR16][R6.64] ;  /* 0x0000001006007981 */ /* 0x000ea2000c1e1900 */
[----:B------:R-:W-:Y:S01]  /*0e10*/  IMAD.WIDE R10, R17, 0x4, R10 ;  /* 0x00000004110a7825 */ /* 0x000fe200078e020a */
[----:B--2---:R-:W-:-:S13]  /*0e20*/  ISETP.GE.AND P0, PT, R15, R0, PT ;  /* 0x000000000f00720c */ /* 0x004fda0003f06270 */
[----:B------:R-:W0:Y:S01]  /*0e30*/  @!P0 LDC.64 R8, c[0x0][0x398] ;  /* 0x0000e600ff088b82 */ /* 0x000e220000000a00 */
[----:B------:R1:W-:Y:S01]  /*0e40*/  @!P0 STG.E desc[UR16][R6.64], R15 ;  /* 0x0000000f06008986 */ /* 0x0003e2000c101910 */
[----:B0-----:R-:W-:-:S05]  /*0e50*/  @!P0 IMAD.WIDE R8, R13, 0x4, R8 ;  /* 0x000000040d088825 */ /* 0x001fca00078e0208 */
[----:B------:R1:W-:Y:S04]  /*0e60*/  @!P0 STG.E desc[UR16][R8.64], RZ ;  /* 0x000000ff08008986 */ /* 0x0003e8000c101910 */
[----:B------:R-:W2:Y:S02]  /*0e70*/  LDG.E R0, desc[UR16][R10.64] ;  /* 0x000000100a007981 */ /* 0x000ea4000c1e1900 */
[----:B--2---:R-:W-:-:S13]  /*0e80*/  ISETP.GE.AND P0, PT, R15, R0, PT ;  /* 0x000000000f00720c */ /* 0x004fda0003f06270 */
[----:B------:R-:W0:Y:S01]  /*0e90*/  @!P0 LDC.64 R12, c[0x0][0x398] ;  /* 0x0000e600ff0c8b82 */ /* 0x000e220000000a00 */
[----:B------:R1:W-:Y:S01]  /*0ea0*/  @!P0 STG.E desc[UR16][R10.64], R15 ;  /* 0x0000000f0a008986 */ /* 0x0003e2000c101910 */
[----:B0-----:R-:W-:-:S05]  /*0eb0*/  @!P0 IMAD.WIDE R12, R17, 0x4, R12 ;  /* 0x00000004110c8825 */ /* 0x001fca00078e020c */
[----:B------:R1:W-:Y:S02]  /*0ec0*/  @!P0 STG.E desc[UR16][R12.64], RZ ;  /* 0x000000ff0c008986 */ /* 0x0003e4000c101910 */
.L_x_14:
[----:B-1----:R-:W2:Y:S04]  /*0ed0*/  LDG.E R7, desc[UR16][R2.64+0x10] ;  /* 0x0000101002077981 */ /* 0x002ea8000c1e1900 */
[----:B------:R-:W3:Y:S01]  /*0ee0*/  LDG.E R9, desc[UR16][R2.64+0x14] ;  /* 0x0000141002097981 */ /* 0x000ee2000c1e1900 */
[----:B--2---:R-:W-:-:S04]  /*0ef0*/  IMAD.WIDE R6, R7, 0x4, R4 ;  /* 0x0000000407067825 */ /* 0x004fc800078e0204 */
[----:B---3--:R-:W-:Y:S01]  /*0f00*/  IMAD.WIDE R8, R9, 0x4, R4 ;  /* 0x0000000409087825 */ /* 0x008fe200078e0204 */
[----:B------:R-:W2:Y:S04]  /*0f10*/  LDG.E R13, desc[UR16][R6.64] ;  /* 0x00000010060d7981 */ /* 0x000ea8000c1e1900 */
        /* <DEDUP_REMOVED lines=10> */
[----:B------:R-:W-:Y:S01]  /*0fc0*/  @!P0 IMAD.MOV.U32 R19, RZ, RZ, 0x1 ;  /* 0x00000001ff138424 */ /* 0x000fe200078e00ff */
[----:B------:R1:W-:Y:S01]  /*0fd0*/  @!P0 STG.E desc[UR16][R6.64], R15 ;  /* 0x0000000f06008986 */ /* 0x0003e2000c101910 */
[----:B0-----:R-:W-:-:S05]  /*0fe0*/  @!P0 IMAD.WIDE R8, R13, 0x4, R8 ;  /* 0x000000040d088825 */ /* 0x001fca00078e0208 */
[----:B------:R1:W-:Y:S04]  /*0ff0*/  @!P0 STG.E desc[UR16][R8.64], R19 ;  /* 0x0000001308008986 */ /* 0x0003e8000c101910 */
[----:B------:R-:W2:Y:S02]  /*1000*/  LDG.E R0, desc[UR16][R10.64] ;  /* 0x000000100a007981 */ /* 0x000ea4000c1e1900 */
[----:B--2---:R-:W-:-:S13]  /*1010*/  ISETP.GE.AND P0, PT, R15, R0, PT ;  /* 0x000000000f00720c */ /* 0x004fda0003f06270 */
[----:B------:R-:W0:Y:S01]  /*1020*/  @!P0 LDC.64 R12, c[0x0][0x398] ;  /* 0x0000e600ff0c8b82 */ /* 0x000e220000000a00 */
[----:B------:R-:W-:Y:S01]  /*1030*/  @!P0 MOV R21, 0x1 ;  /* 0x0000000100158802 */ /* 0x000fe20000000f00 */
[----:B------:R1:W-:Y:S01]  /*1040*/  @!P0 STG.E desc[UR16][R10.64], R15 ;  /* 0x0000000f0a008986 */ /* 0x0003e2000c101910 */
[----:B0-----:R-:W-:-:S05]  /*1050*/  @!P0 IMAD.WIDE R12, R17, 0x4, R12 ;  /* 0x00000004110c8825 */ /* 0x001fca00078e020c */
[----:B------:R1:W-:Y:S02]  /*1060*/  @!P0 STG.E desc[UR16][R12.64], R21 ;  /* 0x000000150c008986 */ /* 0x0003e4000c101910 */
.L_x_15:
        /* <DEDUP_REMOVED lines=26> */
.L_x_16:
[----:B-1----:R-:W2:Y:S04]  /*1210*/  LDG.E R7, desc[UR16][R2.64+0x30] ;  /* 0x0000301002077981 */ /* 0x002ea8000c1e1900 */
[----:B------:R-:W3:Y:S01]  /*1220*/  LDG.E R9, desc[UR16][R2.64+0x34] ;  /* 0x0000341002097981 */ /* 0x000ee2000c1e1900 */
[----:B--2---:R-:W-:-:S04]  /*1230*/  IMAD.WIDE R6, R7, 0x4, R4 ;  /* 0x0000000407067825 */ /* 0x004fc800078e0204 */
[----:B---3--:R-:W-:Y:S01]  /*1240*/  IMAD.WIDE R4, R9, 0x4, R4 ;  /* 0x0000000409047825 */ /* 0x008fe200078e0204 */
[----:B------:R-:W2:Y:S04]  /*1250*/  LDG.E R13, desc[UR16][R6.64] ;  /* 0x00000010060d7981 */ /* 0x000ea8000c1e1900 */
[----:B------:R-:W2:Y:S01]  /*1260*/  LDG.E R15, desc[UR16][R4.64] ;  /* 0x00000010040f7981 */ /* 0x000ea2000c1e1900 */
[----:B------:R-:W-:Y:S01]  /*1270*/  UISETP.NE.AND UP0, UPT, UR4, 0x4, UPT ;  /* 0x000000040400788c */ /* 0x000fe2000bf05270 */
        /* <DEDUP_REMOVED lines=20> */
.L_x_17:
[----:B------:R-:W-:Y:S01]  /*13c0*/  IMAD.U32 R0, RZ, RZ, UR4 ;  /* 0x00000004ff007e24 */ /* 0x000fe2000f8e00ff */
[----:B------:R-:W-:Y:S06]  /*13d0*/  BRA.U !UP0, `(.L_x_13) ;  /* 0x0000000508a07547 */ /* 0x000fec000b800000 */
[----:B-1----:R-:W0:Y:S01]  /*13e0*/  LDC.64 R2, c[0x0][0x3a0] ;  /* 0x0000e800ff027b82 */ /* 0x002e220000000a00 */
[----:B------:R-:W-:-:S07]  /*13f0*/  HFMA2 R9, -RZ, RZ, 0, 2.384185791015625e-07 ;  /* 0x00000004ff097431 */ /* 0x000fce00000001ff */
[----:B------:R-:W1:Y:S08]  /*1400*/  LDC.64 R4, c[0x0][0x390] ;  /* 0x0000e400ff047b82 */ /* 0x000e700000000a00 */
[----:B------:R-:W2:Y:S02]  /*1410*/  LDC.64 R6, c[0x0][0x380] ;  /* 0x0000e000ff067b82 */ /* 0x000ea40000000a00 */
.L_x_22:
[----:B-12---:R-:W-:-:S05]  /*1420*/  IMAD.WIDE.U32 R10, R9, 0x10, R6 ;  /* 0x00000010090a7825 */ /* 0x006fca00078e0006 */
[----:B------:R-:W1:Y:S04]  /*1430*/  LDG.E R13, desc[UR16][R10.64] ;  /* 0x000000100a0d7981 */ /* 0x000e68000c1e1900 */
[----:B------:R-:W2:Y:S01]  /*1440*/  LDG.E R15, desc[UR16][R10.64+0x4] ;  /* 0x000004100a0f7981 */ /* 0x000ea2000c1e1900 */
[----:B-1----:R-:W-:-:S04]  /*1450*/  IMAD.WIDE R12, R13, 0x4, R4 ;  /* 0x000000040d0c7825 */ /* 0x002fc800078e0204 */
[----:B--2---:R-:W-:Y:S02]  /*1460*/  IMAD.WIDE R14, R15, 0x4, R4 ;  /* 0x000000040f0e7825 */ /* 0x004fe400078e0204 */
[----:B------:R-:W2:Y:S04]  /*1470*/  LDG.E R13, desc[UR16][R12.64] ;  /* 0x000000100c0d7981 */ /* 0x000ea8000c1e1900 */
[----:B------:R-:W2:Y:S02]  /*1480*/  LDG.E R23, desc[UR16][R14.64] ;  /* 0x000000100e177981 */ /* 0x000ea4000c1e1900 */
[----:B--2---:R-:W-:-:S13]  /*1490*/  ISETP.NE.AND P0, PT, R13, R23, PT ;  /* 0x000000170d00720c */ /* 0x004fda0003f05270 */
[----:B------:R-:W-:Y:S05]  /*14a0*/  @!P0 BRA `(.L_x_18) ;  /* 0x00000000003c8947 */ /* 0x000fea0003800000 */
[--C-:B0-----:R-:W-:Y:S01]  /*14b0*/  IMAD.WIDE R16, R13, 0x4, R2.reuse ;  /* 0x000000040d107825 */ /* 0x101fe200078e0202 */
[----:B------:R-:W2:Y:S04]  /*14c0*/  LDG.E R21, desc[UR16][R10.64+0x8] ;  /* 0x000008100a157981 */ /* 0x000ea8000c1e1900 */
[----:B------:R-:W2:Y:S01]  /*14d0*/  LDG.E R0, desc[UR16][R16.64] ;  /* 0x0000001010007981 */ /* 0x000ea2000c1e1900 */
[----:B------:R-:W-:Y:S01]  /*14e0*/  IMAD.WIDE R18, R23, 0x4, R2 ;  /* 0x0000000417127825 */ /* 0x000fe200078e0202 */
[----:B--2---:R-:W-:-:S13]  /*14f0*/  ISETP.GE.AND P0, PT, R21, R0, PT ;  /* 0x000000001500720c */ /* 0x004fda0003f06270 */
[----:B------:R-:W0:Y:S01]  /*1500*/  @!P0 LDC.64 R14, c[0x0][0x398] ;  /* 0x0000e600ff0e8b82 */ /* 0x000e220000000a00 */
[----:B------:R1:W-:Y:S01]  /*1510*/  @!P0 STG.E desc[UR16][R16.64], R21 ;  /* 0x0000001510008986 */ /* 0x0003e2000c101910 */
[----:B0-----:R-:W-:-:S05]  /*1520*/  @!P0 IMAD.WIDE R14, R13, 0x4, R14 ;  /* 0x000000040d0e8825 */ /* 0x001fca00078e020e */
[----:B------:R1:W-:Y:S04]  /*1530*/  @!P0 STG.E desc[UR16][R14.64], R9 ;  /* 0x000000090e008986 */ /* 0x0003e8000c101910 */
[----:B------:R-:W2:Y:S02]  /*1540*/  LDG.E R0, desc[UR16][R18.64] ;  /* 0x0000001012007981 */ /* 0x000ea4000c1e1900 */
[----:B--2---:R-:W-:-:S13]  /*1550*/  ISETP.GE.AND P0, PT, R21, R0, PT ;  /* 0x000000001500720c */ /* 0x004fda0003f06270 */
[----:B------:R-:W0:Y:S01]  /*1560*/  @!P0 LDC.64 R12, c[0x0][0x398] ;  /* 0x0000e600ff0c8b82 */ /* 0x000e220000000a00 */
[----:B------:R1:W-:Y:S01]  /*1570*/  @!P0 STG.E desc[UR16][R18.64], R21 ;  /* 0x0000001512008986 */ /* 0x0003e2000c101910 */
[----:B0-----:R-:W-:-:S05]  /*1580*/  @!P0 IMAD.WIDE R12, R23, 0x4, R12 ;  /* 0x00000004170c8825 */ /* 0x001fca00078e020c */
[----:B------:R1:W-:Y:S02]  /*1590*/  @!P0 STG.E desc[UR16][R12.64], R9 ;  /* 0x000000090c008986 */ /* 0x0003e4000c101910 */
.L_x_18:
[----:B-1----:R-:W2:Y:S04]  /*15a0*/  LDG.E R13, desc[UR16][R10.64+0x10] ;  /* 0x000010100a0d7981 */ /* 0x002ea8000c1e1900 */
[----:B------:R-:W3:Y:S01]  /*15b0*/  LDG.E R15, desc[UR16][R10.64+0x14] ;  /* 0x000014100a0f7981 */ /* 0x000ee2000c1e1900 */
[----:B--2---:R-:W-:-:S04]  /*15c0*/  IMAD.WIDE R12, R13, 0x4, R4 ;  /* 0x000000040d0c7825 */ /* 0x004fc800078e0204 */
[----:B---3--:R-:W-:Y:S02]  /*15d0*/  IMAD.WIDE R14, R15, 0x4, R4 ;  /* 0x000000040f0e7825 */ /* 0x008fe400078e0204 */
[----:B------:R-:W2:Y:S04]  /*15e0*/  LDG.E R13, desc[UR16][R12.64] ;  /* 0x000000100c0d7981 */ /* 0x000ea8000c1e1900 */
[----:B------:R-:W2:Y:S02]  /*15f0*/  LDG.E R25, desc[UR16][R14.64] ;  /* 0x000000100e197981 */ /* 0x000ea4000c1e1900 */
[----:B--2---:R-:W-:-:S13]  /*1600*/  ISETP.NE.AND P0, PT, R13, R25, PT ;  /* 0x000000190d00720c */ /* 0x004fda0003f05270 */
[----:B------:R-:W-:Y:S05]  /*1610*/  @!P0 BRA `(.L_x_19) ;  /* 0x0000000000408947 */ /* 0x000fea0003800000 */
[--C-:B0-----:R-:W-:Y:S01]  /*1620*/  IMAD.WIDE R16, R13, 0x4, R2.reuse ;  /* 0x000000040d107825 */ /* 0x101fe200078e0202 */
[----:B------:R-:W2:Y:S04]  /*1630*/  LDG.E R23, desc[UR16][R10.64+0x18] ;  /* 0x000018100a177981 */ /* 0x000ea8000c1e1900 */
[----:B------:R-:W2:Y:S01]  /*1640*/  LDG.E R0, desc[UR16][R16.64] ;  /* 0x0000001010007981 */ /* 0x000ea2000c1e1900 */
[----:B------:R-:W-:Y:S02]  /*1650*/  VIADD R21, R9, 0x1 ;  /* 0x0000000109157836 */ /* 0x000fe40000000000 */
        /* <DEDUP_REMOVED lines=12> */
.L_x_19:
        /* <DEDUP_REMOVED lines=11> */
[----:B------:R-:W-:Y:S01]  /*17d0*/  IADD3 R21, PT, PT, R9, 0x2, RZ ;  /* 0x0000000209157810 */ /* 0x000fe20007ffe0ff */
        /* <DEDUP_REMOVED lines=12> */
.L_x_20:
        /* <DEDUP_REMOVED lines=8> */
[----:B0-----:R-:W-:Y:S01]  /*1920*/  IMAD.WIDE R14, R17, 0x4, R2 ;  /* 0x00000004110e7825 */ /* 0x001fe200078e0202 */
[----:B------:R-:W2:Y:S04]  /*1930*/  LDG.E R21, desc[UR16][R10.64+0x38] ;  /* 0x000038100a157981 */ /* 0x000ea8000c1e1900 */
[----:B------:R-:W2:Y:S01]  /*1940*/  LDG.E R0, desc[UR16][R14.64] ;  /* 0x000000100e007981 */ /* 0x000ea2000c1e1900 */
[----:B------:R-:W-:Y:S01]  /*1950*/  VIADD R19, R9, 0x3 ;  /* 0x0000000309137836 */ /* 0x000fe20000000000 */
[----:B--2---:R-:W-:-:S13]  /*1960*/  ISETP.GE.AND P0, PT, R21, R0, PT ;  /* 0x000000001500720c */ /* 0x004fda0003f06270 */
[----:B------:R-:W0:Y:S01]  /*1970*/  @!P0 LDC.64 R12, c[0x0][0x398] ;  /* 0x0000e600ff0c8b82 */ /* 0x000e220000000a00 */
[----:B------:R1:W-:Y:S01]  /*1980*/  @!P0 STG.E desc[UR16][R14.64], R21 ;  /* 0x000000150e008986 */ /* 0x0003e2000c101910 */
[----:B0-----:R-:W-:-:S04]  /*1990*/  @!P0 IMAD.WIDE R12, R17, 0x4, R12 ;  /* 0x00000004110c8825 */ /* 0x001fc800078e020c */
[----:B------:R-:W-:Y:S01]  /*19a0*/  IMAD.WIDE R16, R23, 0x4, R2 ;  /* 0x0000000417107825 */ /* 0x000fe200078e0202 */
[----:B------:R1:W-:Y:S04]  /*19b0*/  @!P0 STG.E desc[UR16][R12.64], R19 ;  /* 0x000000130c008986 */ /* 0x0003e8000c101910 */
[----:B------:R-:W2:Y:S02]  /*19c0*/  LDG.E R0, desc[UR16][R16.64] ;  /* 0x0000001010007981 */ /* 0x000ea4000c1e1900 */
[----:B--2---:R-:W-:-:S13]  /*19d0*/  ISETP.GE.AND P0, PT, R21, R0, PT ;  /* 0x000000001500720c */ /* 0x004fda0003f06270 */
[----:B------:R-:W0:Y:S01]  /*19e0*/  @!P0 LDC.64 R10, c[0x0][0x398] ;  /* 0x0000e600ff0a8b82 */ /* 0x000e220000000a00 */
[----:B------:R1:W-:Y:S01]  /*19f0*/  @!P0 STG.E desc[UR16][R16.64], R21 ;  /* 0x0000001510008986 */ /* 0x0003e2000c101910 */
[----:B0-----:R-:W-:-:S05]  /*1a00*/  @!P0 IMAD.WIDE R10, R23, 0x4, R10 ;  /* 0x00000004170a8825 */ /* 0x001fca00078e020a */
[----:B------:R1:W-:Y:S02]  /*1a10*/  @!P0 STG.E desc[UR16][R10.64], R19 ;  /* 0x000000130a008986 */ /* 0x0003e4000c101910 */
.L_x_21:
[----:B------:R-:W-:-:S04]  /*1a20*/  IADD3 R9, PT, PT, R9, 0x4, RZ ;  /* 0x0000000409097810 */ /* 0x000fc80007ffe0ff */
[----:B------:R-:W-:-:S13]  /*1a30*/  ISETP.NE.AND P0, PT, R9, UR4, PT ;  /* 0x0000000409007c0c */ /* 0x000fda000bf05270 */
[----:B------:R-:W-:Y:S05]  /*1a40*/  @P0 BRA `(.L_x_22) ;  /* 0xfffffff800740947 */ /* 0x000fea000383ffff */
[----:B------:R-:W-:-:S07]  /*1a50*/  IMAD.U32 R0, RZ, RZ, UR4 ;  /* 0x00000004ff007e24 */ /* 0x000fce000f8e00ff */
.L_x_13:
[----:B------:R-:W-:-:S09]  /*1a60*/  UISETP.NE.AND UP0, UPT, UR19, URZ, UPT ;  /* 0x000000ff1300728c */ /* 0x000fd2000bf05270 */
[----:B------:R-:W-:Y:S05]  /*1a70*/  BRA.U !UP0, `(.L_x_23) ;  /* 0x0000000508447547 */ /* 0x000fea000b800000 */
[----:B01-34-:R-:W0:Y:S08]  /*1a80*/  LDC.64 R2, c[0x0][0x380] ;  /* 0x0000e000ff027b82 */ /* 0x01be300000000a00 */
[----:B--2---:R-:W1:Y:S01]  /*1a90*/  LDC.64 R4, c[0x0][0x390] ;  /* 0x0000e400ff047b82 */ /* 0x004e620000000a00 */
[----:B0-----:R-:W-:-:S05]  /*1aa0*/  IMAD.WIDE.U32 R2, R0, 0x10, R2 ;  /* 0x0000001000027825 */ /* 0x001fca00078e0002 */
[----:B------:R-:W1:Y:S04]  /*1ab0*/  LDG.E R7, desc[UR16][R2.64] ;  /* 0x0000001002077981 */ /* 0x000e68000c1e1900 */
[----:B------:R-:W2:Y:S01]  /*1ac0*/  LDG.E R9, desc[UR16][R2.64+0x4] ;  /* 0x0000041002097981 */ /* 0x000ea2000c1e1900 */
[----:B-1----:R-:W-:-:S04]  /*1ad0*/  IMAD.WIDE R6, R7, 0x4, R4 ;  /* 0x0000000407067825 */ /* 0x002fc800078e0204 */
[----:B--2---:R-:W-:Y:S01]  /*1ae0*/  IMAD.WIDE R8, R9, 0x4, R4 ;  /* 0x0000000409087825 */ /* 0x004fe200078e0204 */
        /* <DEDUP_REMOVED lines=21> */
.L_x_24:
[----:B------:R-:W-:Y:S05]  /*1c40*/  BRA.U !UP0, `(.L_x_23) ;  /* 0x0000000108d07547 */ /* 0x000fea000b800000 */
        /* <DEDUP_REMOVED lines=26> */
.L_x_25:
[----:B------:R-:W-:Y:S05]  /*1df0*/  BRA.U !UP0, `(.L_x_23) ;  /* 0x0000000108647547 */ /* 0x000fea000b800000 */
        /* <DEDUP_REMOVED lines=25> */
.L_x_23:
[----:B-1----:R-:W-:Y:S02]  /*1f90*/  PRMT R12, RZ, 0x7610, R12 ;  /* 0x00007610ff0c7816 */ /* 0x002fe4000000000c */
[----:B------:R-:W-:-:S07]  /*1fa0*/  MOV R0, RZ ;  /* 0x000000ff00007202 */ /* 0x000fce0000000f00 */
.L_x_32:
[----:B0--34-:R-:W0:Y:S01]  /*1fb0*/  LDC.64 R2, c[0x0][0x398] ;  /* 0x0000e600ff027b82 */ /* 0x019e220000000a00 */
[----:B------:R-:W1:Y:S01]  /*1fc0*/  LDCU UR5, c[0x0][0x3a8] ;  /* 0x00007500ff0577ac */ /* 0x000e620008000800 */
[----:B0-----:R-:W-:-:S05]  /*1fd0*/  IMAD.WIDE.U32 R2, R0, 0x4, R2 ;  /* 0x0000000400027825 */ /* 0x001fca00078e0002 */
[----:B--2---:R-:W2:Y:S01]  /*1fe0*/  LDG.E R5, desc[UR16][R2.64] ;  /* 0x0000001002057981 */ /* 0x004ea2000c1e1900 */
[----:B------:R-:W-:-:S05]  /*1ff0*/  VIADD R0, R0, 0x1 ;  /* 0x0000000100007836 */ /* 0x000fca0000000000 */
[----:B-1----:R-:W-:Y:S02]  /*2000*/  ISETP.NE.AND P0, PT, R0, UR5, PT ;  /* 0x0000000500007c0c */ /* 0x002fe4000bf05270 */
[----:B--2---:R-:W-:-:S13]  /*2010*/  ISETP.NE.AND P1, PT, R5, -0x1, PT ;  /* 0xffffffff0500780c */ /* 0x004fda0003f25270 */
[----:B------:R-:W-:Y:S05]  /*2020*/  @!P1 BRA `(.L_x_26) ;  /* 0x0000000800449947 */ /* 0x000fea0003800000 */
[----:B------:R-:W0:Y:S02]  /*2030*/  LDC.64 R2, c[0x0][0x380] ;  /* 0x0000e000ff027b82 */ /* 0x000e240000000a00 */
[----:B0-----:R-:W-:-:S06]  /*2040*/  IMAD.WIDE R2, R5, 0x10, R2 ;  /* 0x0000001005027825 */ /* 0x001fcc00078e0202 */
[----:B------:R-:W0:Y:S01]  /*2050*/  LDC.64 R4, c[0x0][0x390] ;  /* 0x0000e400ff047b82 */ /* 0x000e220000000a00 */
[----:B------:R-:W0:Y:S04]  /*2060*/  LDG.E R7, desc[UR16][R2.64] ;  /* 0x0000001002077981 */ /* 0x000e28000c1e1900 */
[----:B------:R-:W2:Y:S01]  /*2070*/  LDG.E R11, desc[UR16][R2.64+0x4] ;  /* 0x00000410020b7981 */ /* 0x000ea2000c1e1900 */
[----:B0-----:R-:W-:-:S04]  /*2080*/  IMAD.WIDE R6, R7, 0x4, R4 ;  /* 0x0000000407067825 */ /* 0x001fc800078e0204 */
[----:B--2---:R-:W-:Y:S01]  /*2090*/  IMAD.WIDE R10, R11, 0x4, R4 ;  /* 0x000000040b0a7825 */ /* 0x004fe200078e0204 */
[----:B------:R-:W2:Y:S04]  /*20a0*/  LDG.E R9, desc[UR16][R6.64] ;  /* 0x0000001006097981 */ /* 0x000ea8000c1e1900 */
[----:B------:R-:W2:Y:S02]  /*20b0*/  LDG.E R8, desc[UR16][R10.64] ;  /* 0x000000100a087981 */ /* 0x000ea4000c1e1900 */
[----:B--2---:R-:W-:-:S13]  /*20c0*/  ISETP.NE.AND P1, PT, R9, R8, PT ;  /* 0x000000080900720c */ /* 0x004fda0003f25270 */
[----:B------:R-:W-:Y:S05]  /*20d0*/  @!P1 BRA `(.L_x_26) ;  /* 0x0000000800189947 */ /* 0x000fea0003800000 */
[----:B------:R-:W-:Y:S01]  /*20e0*/  UISETP.GE.U32.AND UP0, UPT, UR15, 0xf, UPT ;  /* 0x0000000f0f00788c */ /* 0x000fe2000bf06070 */
[----:B------:R-:W-:-:S08]  /*20f0*/  HFMA2 R11, -RZ, RZ, 0, 0 ;  /* 0x00000000ff0b7431 */ /* 0x000fd000000001ff */
[----:B------:R-:W-:Y:S05]  /*2100*/  BRA.U !UP0, `(.L_x_27) ;  /* 0x0000000108dc7547 */ /* 0x000fea000b800000 */
[----:B------:R-:W0:Y:S01]  /*2110*/  LDC.64 R4, c[0x0][0x390] ;  /* 0x0000e400ff047b82 */ /* 0x000e220000000a00 */
[----:B------:R-:W-:-:S07]  /*2120*/  IMAD.MOV.U32 R11, RZ, RZ, RZ ;  /* 0x000000ffff0b7224 */ /* 0x000fce00078e00ff */
.L_x_28:
[----:B01----:R-:W-:-:S05]  /*2130*/  IMAD.WIDE.U32 R6, R11, 0x4, R4 ;  /* 0x000000040b067825 */ /* 0x003fca00078e0004 */
[----:B------:R-:W2:Y:S04]  /*2140*/  LDG.E R13, desc[UR16][R6.64] ;  /* 0x00000010060d7981 */ /* 0x000ea8000c1e1900 */
[----:B------:R-:W3:Y:S04]  /*2150*/  LDG.E R15, desc[UR16][R6.64+0x4] ;  /* 0x00000410060f7981 */ /* 0x000ee8000c1e1900 */
[----:B------:R-:W4:Y:S04]  /*2160*/  LDG.E R17, desc[UR16][R6.64+0x8] ;  /* 0x0000081006117981 */ /* 0x000f28000c1e1900 */
[----:B------:R-:W5:Y:S04]  /*2170*/  LDG.E R19, desc[UR16][R6.64+0xc] ;  /* 0x00000c1006137981 */ /* 0x000f68000c1e1900 */
        /* <DEDUP_REMOVED lines=9> */
[----:B------:R-:W5:Y:S01]  /*2210*/  LDG.E R18, desc[UR16][R6.64+0x3c] ;  /* 0x00003c1006127981 */ /* 0x000f62000c1e1900 */
[----:B--2---:R-:W-:-:S03]  /*2220*/  ISETP.NE.AND P2, PT, R13, R8, PT ;  /* 0x000000080d00720c */ /* 0x004fc60003f45270 */
[----:B------:R-:W2:Y:S01]  /*2230*/  LDG.E R13, desc[UR16][R6.64+0x34] ;  /* 0x00003410060d7981 */ /* 0x000ea2000c1e1900 */
[----:B---3--:R-:W-:-:S03]  /*2240*/  ISETP.NE.AND P3, PT, R15, R8, PT ;  /* 0x000000080f00720c */ /* 0x008fc60003f65270 */
[----:B------:R-:W3:Y:S01]  /*2250*/  LDG.E R15, desc[UR16][R6.64+0x38] ;  /* 0x00003810060f7981 */ /* 0x000ee2000c1e1900 */
[-C--:B----4-:R-:W-:Y:S02]  /*2260*/  ISETP.NE.AND P4, PT, R17, R8.reuse, PT ;  /* 0x000000081100720c */ /* 0x090fe40003f85270 */
[-C--:B-----5:R-:W-:Y:S02]  /*2270*/  ISETP.NE.AND P5, PT, R19, R8.reuse, PT ;  /* 0x000000081300720c */ /* 0x0a0fe40003fa5270 */
[-C--:B------:R-:W-:Y:S01]  /*2280*/  ISETP.NE.AND P1, PT, R23, R8.reuse, PT ;  /* 0x000000081700720c */ /* 0x080fe20003f25270 */
[----:B------:R1:W-:Y:S01]  /*2290*/  @!P2 STG.E desc[UR16][R6.64], R9 ;  /* 0x000000090600a986 */ /* 0x0003e2000c101910 */
[----:B------:R-:W-:-:S03]  /*22a0*/  ISETP.NE.AND P6, PT, R21, R8, PT ;  /* 0x000000081500720c */ /* 0x000fc60003fc5270 */
[----:B------:R1:W-:Y:S01]  /*22b0*/  @!P3 STG.E desc[UR16][R6.64+0x4], R9 ;  /* 0x000004090600b986 */ /* 0x0003e2000c101910 */
[----:B------:R-:W-:-:S03]  /*22c0*/  ISETP.NE.AND P2, PT, R25, R8, PT ;  /* 0x000000081900720c */ /* 0x000fc60003f45270 */
[----:B------:R1:W-:Y:S01]  /*22d0*/  @!P4 STG.E desc[UR16][R6.64+0x8], R9 ;  /* 0x000008090600c986 */ /* 0x0003e2000c101910 */
[----:B------:R-:W-:-:S03]  /*22e0*/  ISETP.NE.AND P3, PT, R27, R8, PT ;  /* 0x000000081b00720c */ /* 0x000fc60003f65270 */
[----:B------:R1:W-:Y:S01]  /*22f0*/  @!P5 STG.E desc[UR16][R6.64+0xc], R9 ;  /* 0x00000c090600d986 */ /* 0x0003e2000c101910 */
[----:B------:R-:W-:-:S03]  /*2300*/  ISETP.NE.AND P4, PT, R29, R8, PT ;  /* 0x000000081d00720c */ /* 0x000fc60003f85270 */
[----:B------:R1:W-:Y:S01]  /*2310*/  @!P1 STG.E desc[UR16][R6.64+0x14], R9 ;  /* 0x0000140906009986 */ /* 0x0003e2000c101910 */
[-C--:B------:R-:W-:Y:S02]  /*2320*/  ISETP.NE.AND P5, PT, R10, R8.reuse, PT ;  /* 0x000000080a00720c */ /* 0x080fe40003fa5270 */
[-C--:B------:R-:W-:Y:S02]  /*2330*/  ISETP.NE.AND P1, PT, R14, R8.reuse, PT ;  /* 0x000000080e00720c */ /* 0x080fe40003f25270 */
[----:B------:R-:W-:Y:S01]  /*2340*/  IADD3 R11, PT, PT, R11, 0x10, RZ ;  /* 0x000000100b0b7810 */ /* 0x000fe20007ffe0ff */
[----:B------:R1:W-:Y:S01]  /*2350*/  @!P6 STG.E desc[UR16][R6.64+0x10], R9 ;  /* 0x000010090600e986 */ /* 0x0003e2000c101910 */
[----:B------:R-:W-:-:S03]  /*2360*/  ISETP.NE.AND P6, PT, R12, R8, PT ;  /* 0x000000080c00720c */ /* 0x000fc60003fc5270 */
[----:B------:R1:W-:Y:S01]  /*2370*/  @!P2 STG.E desc[UR16][R6.64+0x18], R9 ;  /* 0x000018090600a986 */ /* 0x0003e2000c101910 */
[----:B------:R-:W-:-:S03]  /*2380*/  ISETP.NE.AND P2, PT, R16, R8, PT ;  /* 0x000000081000720c */ /* 0x000fc60003f45270 */
[----:B------:R1:W-:Y:S04]  /*2390*/  @!P3 STG.E desc[UR16][R6.64+0x1c], R9 ;  /* 0x00001c090600b986 */ /* 0x0003e8000c101910 */
[----:B------:R1:W-:Y:S04]  /*23a0*/  @!P4 STG.E desc[UR16][R6.64+0x20], R9 ;  /* 0x000020090600c986 */ /* 0x0003e8000c101910 */
[----:B------:R1:W-:Y:S01]  /*23b0*/  @!P5 STG.E desc[UR16][R6.64+0x24], R9 ;  /* 0x000024090600d986 */ /* 0x0003e2000c101910 */
[----:B------:R-:W-:-:S03]  /*23c0*/  ISETP.NE.AND P5, PT, R18, R8, PT ;  /* 0x000000081200720c */ /* 0x000fc60003fa5270 */
[----:B------:R1:W-:Y:S01]  /*23d0*/  @!P1 STG.E desc[UR16][R6.64+0x2c], R9 ;  /* 0x00002c0906009986 */ /* 0x0003e2000c101910 */
[----:B------:R-:W-:-:S03]  /*23e0*/  ISETP.NE.AND P1, PT, R11, UR14, PT ;  /* 0x0000000e0b007c0c */ /* 0x000fc6000bf25270 */
[----:B------:R1:W-:Y:S04]  /*23f0*/  @!P6 STG.E desc[UR16][R6.64+0x28], R9 ;  /* 0x000028090600e986 */ /* 0x0003e8000c101910 */
[----:B------:R1:W-:Y:S04]  /*2400*/  @!P2 STG.E desc[UR16][R6.64+0x30], R9 ;  /* 0x000030090600a986 */ /* 0x0003e8000c101910 */
[----:B------:R1:W-:Y:S01]  /*2410*/  @!P5 STG.E desc[UR16][R6.64+0x3c], R9 ;  /* 0x00003c090600d986 */ /* 0x0003e2000c101910 */
[-C--:B--2---:R-:W-:Y:S02]  /*2420*/  ISETP.NE.AND P3, PT, R13, R8.reuse, PT ;  /* 0x000000080d00720c */ /* 0x084fe40003f65270 */
[----:B---3--:R-:W-:-:S11]  /*2430*/  ISETP.NE.AND P4, PT, R15, R8, PT ;  /* 0x000000080f00720c */ /* 0x008fd60003f85270 */
[----:B------:R1:W-:Y:S04]  /*2440*/  @!P3 STG.E desc[UR16][R6.64+0x34], R9 ;  /* 0x000034090600b986 */ /* 0x0003e8000c101910 */
[----:B------:R1:W-:Y:S01]  /*2450*/  @!P4 STG.E desc[UR16][R6.64+0x38], R9 ;  /* 0x000038090600c986 */ /* 0x0003e2000c101910 */
[----:B------:R-:W-:Y:S05]  /*2460*/  @P1 BRA `(.L_x_28) ;  /* 0xfffffffc00301947 */ /* 0x000fea000383ffff */
[----:B------:R-:W-:-:S07]  /*2470*/  IMAD.U32 R11, RZ, RZ, UR14 ;  /* 0x0000000eff0b7e24 */ /* 0x000fce000f8e00ff */
.L_x_27:
[----:B------:R-:W-:-:S09]  /*2480*/  UISETP.NE.AND UP0, UPT, UR22, URZ, UPT ;  /* 0x000000ff1600728c */ /* 0x000fd2000bf05270 */
[----:B------:R-:W-:Y:S05]  /*2490*/  BRA.U !UP0, `(.L_x_29) ;  /* 0x0000000508007547 */ /* 0x000fea000b800000 */
[----:B------:R-:W-:Y:S02]  /*24a0*/  UIADD3 UR5, UPT, UPT, UR22, -0x1, URZ ;  /* 0xffffffff16057890 */ /* 0x000fe4000fffe0ff */
[----:B------:R-:W-:Y:S02]  /*24b0*/  UISETP.NE.AND UP1, UPT, UR20, URZ, UPT ;  /* 0x000000ff1400728c */ /* 0x000fe4000bf25270 */
[----:B------:R-:W-:-:S09]  /*24c0*/  UISETP.GE.U32.AND UP0, UPT, UR5, 0x7, UPT ;  /* 0x000000070500788c */ /* 0x000fd2000bf06070 */
[----:B------:R-:W-:Y:S05]  /*24d0*/  BRA.U !UP0, `(.L_x_30) ;  /* 0x0000000108687547 */ /* 0x000fea000b800000 */
[----:B-1----:R-:W-:-:S05]  /*24e0*/  IMAD.WIDE.U32 R6, R11, 0x4, R4 ;  /* 0x000000040b067825 */ /* 0x002fca00078e0004 */
[----:B------:R-:W2:Y:S04]  /*24f0*/  LDG.E R13, desc[UR16][R6.64] ;  /* 0x00000010060d7981 */ /* 0x000ea8000c1e1900 */
[----:B------:R-:W3:Y:S04]  /*2500*/  LDG.E R15, desc[UR16][R6.64+0x4] ;  /* 0x00000410060f7981 */ /* 0x000ee8000c1e1900 */
[----:B------:R-:W4:Y:S04]  /*2510*/  LDG.E R17, desc[UR16][R6.64+0x8] ;  /* 0x0000081006117981 */ /* 0x000f28000c1e1900 */
[----:B------:R-:W5:Y:S04]  /*2520*/  LDG.E R19, desc[UR16][R6.64+0xc] ;  /* 0x00000c1006137981 */ /* 0x000f68000c1e1900 */
[----:B------:R-:W5:Y:S04]  /*2530*/  LDG.E R21, desc[UR16][R6.64+0x10] ;  /* 0x0000101006157981 */ /* 0x000f68000c1e1900 */
[----:B------:R-:W5:Y:S04]  /*2540*/  LDG.E R23, desc[UR16][R6.64+0x14] ;  /* 0x0000141006177981 */ /* 0x000f68000c1e1900 */
[----:B------:R-:W5:Y:S04]  /*2550*/  LDG.E R25, desc[UR16][R6.64+0x18] ;  /* 0x0000181006197981 */ /* 0x000f68000c1e1900 */
[----:B------:R-:W5:Y:S01]  /*2560*/  LDG.E R27, desc[UR16][R6.64+0x1c] ;  /* 0x00001c10061b7981 */ /* 0x000f62000c1e1900 */
[----:B------:R-:W-:-:S02]  /*2570*/  IADD3 R11, PT, PT, R11, 0x8, RZ ;  /* 0x000000080b0b7810 */ /* 0x000fc40007ffe0ff */
[-C--:B--2---:R-:W-:Y:S02]  /*2580*/  ISETP.NE.AND P6, PT, R13, R8.reuse, PT ;  /* 0x000000080d00720c */ /* 0x084fe40003fc5270 */
[-C--:B---3--:R-:W-:Y:S02]  /*2590*/  ISETP.NE.AND P1, PT, R15, R8.reuse, PT ;  /* 0x000000080f00720c */ /* 0x088fe40003f25270 */
[-C--:B----4-:R-:W-:Y:S02]  /*25a0*/  ISETP.NE.AND P2, PT, R17, R8.reuse, PT ;  /* 0x000000081100720c */ /* 0x090fe40003f45270 */
[----:B-----5:R-:W-:-:S07]  /*25b0*/  ISETP.NE.AND P3, PT, R19, R8, PT ;  /* 0x000000081300720c */ /* 0x020fce0003f65270 */
        /* <DEDUP_REMOVED lines=8> */
[----:B------:R0:W-:Y:S04]  /*2640*/  @!P4 STG.E desc[UR16][R6.64+0x10], R9 ;  /* 0x000010090600c986 */ /* 0x0001e8000c101910 */
[----:B------:R0:W-:Y:S04]  /*2650*/  @!P5 STG.E desc[UR16][R6.64+0x14], R9 ;  /* 0x000014090600d986 */ /* 0x0001e8000c101910 */
[----:B------:R0:W-:Y:S04]  /*2660*/  @!P6 STG.E desc[UR16][R6.64+0x18], R9 ;  /* 0x000018090600e986 */ /* 0x0001e8000c101910 */
[----:B------:R0:W-:Y:S02]  /*2670*/  @!P1 STG.E desc[UR16][R6.64+0x1c], R9 ;  /* 0x00001c0906009986 */ /* 0x0001e4000c101910 */
.L_x_30:
[----:B------:R-:W-:Y:S05]  /*2680*/  BRA.U !UP1, `(.L_x_29) ;  /* 0x0000000109847547 */ /* 0x000fea000b800000 */
[----:B------:R-:W-:Y:S02]  /*2690*/  UIADD3 UR5, UPT, UPT, UR20, -0x1, URZ ;  /* 0xffffffff14057890 */ /* 0x000fe4000fffe0ff */
[----:B------:R-:W-:Y:S02]  /*26a0*/  UISETP.NE.AND UP1, UPT, UR21, URZ, UPT ;  /* 0x000000ff1500728c */ /* 0x000fe4000bf25270 */
[----:B------:R-:W-:-:S09]  /*26b0*/  UISETP.GE.U32.AND UP0, UPT, UR5, 0x3, UPT ;  /* 0x000000030500788c */ /* 0x000fd2000bf06070 */
[----:B------:R-:W-:Y:S05]  /*26c0*/  BRA.U !UP0, `(.L_x_31) ;  /* 0x0000000108387547 */ /* 0x000fea000b800000 */
[----:B01----:R-:W-:-:S05]  /*26d0*/  IMAD.WIDE.U32 R6, R11, 0x4, R4 ;  /* 0x000000040b067825 */ /* 0x003fca00078e0004 */
[----:B------:R-:W2:Y:S04]  /*26e0*/  LDG.E R13, desc[UR16][R6.64] ;  /* 0x00000010060d7981 */ /* 0x000ea8000c1e1900 */
[----:B------:R-:W3:Y:S04]  /*26f0*/  LDG.E R15, desc[UR16][R6.64+0x4] ;  /* 0x00000410060f7981 */ /* 0x000ee8000c1e1900 */
[----:B------:R-:W4:Y:S04]  /*2700*/  LDG.E R17, desc[UR16][R6.64+0x8] ;  /* 0x0000081006117981 */ /* 0x000f28000c1e1900 */
[----:B------:R-:W5:Y:S01]  /*2710*/  LDG.E R19, desc[UR16][R6.64+0xc] ;  /* 0x00000c1006137981 */ /* 0x000f62000c1e1900 */
[----:B------:R-:W-:Y:S01]  /*2720*/  VIADD R11, R11, 0x4 ;  /* 0x000000040b0b7836 */ /* 0x000fe20000000000 */
[----:B--2---:R-:W-:-:S02]  /*2730*/  ISETP.NE.AND P1, PT, R13, R8, PT ;  /* 0x000000080d00720c */ /* 0x004fc40003f25270 */
[-C--:B---3--:R-:W-:Y:S02]  /*2740*/  ISETP.NE.AND P2, PT, R15, R8.reuse, PT ;  /* 0x000000080f00720c */ /* 0x088fe40003f45270 */
[-C--:B----4-:R-:W-:Y:S02]  /*2750*/  ISETP.NE.AND P3, PT, R17, R8.reuse, PT ;  /* 0x000000081100720c */ /* 0x090fe40003f65270 */
[----:B-----5:R-:W-:-:S07]  /*2760*/  ISETP.NE.AND P4, PT, R19, R8, PT ;  /* 0x000000081300720c */ /* 0x020fce0003f85270 */
[----:B------:R2:W-:Y:S04]  /*2770*/  @!P1 STG.E desc[UR16][R6.64], R9 ;  /* 0x0000000906009986 */ /* 0x0005e8000c101910 */
[----:B------:R2:W-:Y:S04]  /*2780*/  @!P2 STG.E desc[UR16][R6.64+0x4], R9 ;  /* 0x000004090600a986 */ /* 0x0005e8000c101910 */
[----:B------:R2:W-:Y:S04]  /*2790*/  @!P3 STG.E desc[UR16][R6.64+0x8], R9 ;  /* 0x000008090600b986 */ /* 0x0005e8000c101910 */
[----:B------:R2:W-:Y:S02]  /*27a0*/  @!P4 STG.E desc[UR16][R6.64+0xc], R9 ;  /* 0x00000c090600c986 */ /* 0x0005e4000c101910 */
.L_x_31:
[----:B------:R-:W-:Y:S05]  /*27b0*/  BRA.U !UP1, `(.L_x_29) ;  /* 0x0000000109387547 */ /* 0x000fea000b800000 */
[----:B------:R-:W-:-:S05]  /*27c0*/  IMAD.WIDE.U32 R4, R11, 0x4, R4 ;  /* 0x000000040b047825 */ /* 0x000fca00078e0004 */
[----:B012---:R-:W2:Y:S01]  /*27d0*/  LDG.E R7, desc[UR16][R4.64] ;  /* 0x0000001004077981 */ /* 0x007ea2000c1e1900 */
[----:B------:R-:W-:Y:S01]  /*27e0*/  UISETP.NE.AND UP0, UPT, UR21, 0x1, UPT ;  /* 0x000000011500788c */ /* 0x000fe2000bf05270 */
[----:B--2---:R-:W-:-:S13]  /*27f0*/  ISETP.NE.AND P1, PT, R7, R8, PT ;  /* 0x000000080700720c */ /* 0x004fda0003f25270 */
[----:B------:R3:W-:Y:S01]  /*2800*/  @!P1 STG.E desc[UR16][R4.64], R9 ;  /* 0x0000000904009986 */ /* 0x0007e2000c101910 */
[----:B------:R-:W-:Y:S05]  /*2810*/  BRA.U !UP0, `(.L_x_29) ;  /* 0x0000000108207547 */ /* 0x000fea000b800000 */
[----:B------:R-:W2:Y:S01]  /*2820*/  LDG.E R7, desc[UR16][R4.64+0x4] ;  /* 0x0000041004077981 */ /* 0x000ea2000c1e1900 */
[----:B------:R-:W-:Y:S01]  /*2830*/  UISETP.NE.AND UP0, UPT, UR21, 0x2, UPT ;  /* 0x000000021500788c */ /* 0x000fe2000bf05270 */
[----:B--2---:R-:W-:-:S13]  /*2840*/  ISETP.NE.AND P1, PT, R7, R8, PT ;  /* 0x000000080700720c */ /* 0x004fda0003f25270 */
[----:B------:R4:W-:Y:S01]  /*2850*/  @!P1 STG.E desc[UR16][R4.64+0x4], R9 ;  /* 0x0000040904009986 */ /* 0x0009e2000c101910 */
[----:B------:R-:W-:Y:S05]  /*2860*/  BRA.U !UP0, `(.L_x_29) ;  /* 0x00000001080c7547 */ /* 0x000fea000b800000 */
[----:B------:R-:W2:Y:S02]  /*2870*/  LDG.E R7, desc[UR16][R4.64+0x8] ;  /* 0x0000081004077981 */ /* 0x000ea4000c1e1900 */
[----:B--2---:R-:W-:-:S13]  /*2880*/  ISETP.NE.AND P1, PT, R7, R8, PT ;  /* 0x000000080700720c */ /* 0x004fda0003f25270 */
[----:B------:R0:W-:Y:S02]  /*2890*/  @!P1 STG.E desc[UR16][R4.64+0x8], R9 ;  /* 0x0000080904009986 */ /* 0x0001e4000c101910 */
.L_x_29:
[----:B0--34-:R-:W1:Y:S01]  /*28a0*/  LDC.64 R4, c[0x0][0x388] ;  /* 0x0000e200ff047b82 */ /* 0x019e620000000a00 */
[----:B------:R-:W3:Y:S04]  /*28b0*/  LDG.E R3, desc[UR16][R2.64+0x8] ;  /* 0x0000081002037981 */ /* 0x000ee8000c1e1900 */
[----:B-12---:R-:W3:Y:S01]  /*28c0*/  LDG.E R6, desc[UR16][R4.64] ;  /* 0x0000001004067981 */ /* 0x006ee2000c1e1900 */
[----:B------:R-:W-:Y:S01]  /*28d0*/  IMAD.MOV.U32 R12, RZ, RZ, 0x1 ;  /* 0x00000001ff0c7424 */ /* 0x000fe200078e00ff */
[----:B---3--:R-:W-:-:S05]  /*28e0*/  IADD3 R6, PT, PT, R6, R3, RZ ;  /* 0x0000000306067210 */ /* 0x008fca0007ffe0ff */
[----:B------:R-:W-:-:S05]  /*28f0*/  IMAD.HI R7, R6, 0x44b82f99, RZ ;  /* 0x44b82f9906077827 */ /* 0x000fca00078e02ff */
[----:B------:R-:W-:-:S04]  /*2900*/  SHF.R.U32.HI R8, RZ, 0x1f, R7 ;  /* 0x0000001fff087819 */ /* 0x000fc80000011607 */
[----:B------:R-:W-:-:S05]  /*2910*/  LEA.HI.SX32 R7, R7, R8, 0x4 ;  /* 0x0000000807077211 */ /* 0x000fca00078f22ff */
[----:B------:R-:W-:-:S05]  /*2920*/  IMAD R7, R7, -0x3b9aca07, R6 ;  /* 0xc46535f907077824 */ /* 0x000fca00078e0206 */
[----:B------:R0:W-:Y:S02]  /*2930*/  STG.E desc[UR16][R4.64], R7 ;  /* 0x0000000704007986 */ /* 0x0001e4000c101910 */
.L_x_26:
[----:B------:R-:W-:Y:S05]  /*2940*/  @P0 BRA `(.L_x_32) ;  /* 0xfffffff400980947 */ /* 0x000fea000383ffff */
[----:B------:R-:W-:-:S13]  /*2950*/  LOP3.LUT P0, RZ, R12, 0xff, RZ, 0xc0, !PT ;  /* 0x000000ff0cff7812 */ /* 0x000fda000780c0ff */
[----:B------:R-:W-:Y:S05]  /*2960*/  @!P0 EXIT ;  /* 0x000000000000894d */ /* 0x000fea0003800000 */
[----:B------:R-:W-:Y:S05]  /*2970*/  BRA `(.L_x_33) ;  /* 0xffffffdc006c7947 */ /* 0x000fea000383ffff */
.L_x_7:
[----:B------:R-:W-:Y:S02]  /*2980*/  ULOP3.LUT UR8, UR5, 0xf, URZ, 0xc0, !UPT ;  /* 0x0000000f05087892 */ /* 0x000fe4000f8ec0ff */
[----:B------:R-:W-:Y:S02]  /*2990*/  ULOP3.LUT UR4, UR5, 0x7, URZ, 0xc0, !UPT ;  /* 0x0000000705047892 */ /* 0x000fe4000f8ec0ff */
[----:B------:R-:W-:Y:S02]  /*29a0*/  UIADD3 UR9, UPT, UPT, UR8, -0x1, URZ ;  /* 0xffffffff08097890 */ /* 0x000fe4000fffe0ff */
[----:B------:R-:W-:Y:S02]  /*29b0*/  ULOP3.LUT UR7, UR5, 0x3, URZ, 0xc0, !UPT ;  /* 0x0000000305077892 */ /* 0x000fe4000f8ec0ff */
[----:B------:R-:W-:Y:S02]  /*29c0*/  ULOP3.LUT UR10, UR5, 0x7ffffff8, URZ, 0xc0, !UPT ;  /* 0x7ffffff8050a7892 */ /* 0x000fe4000f8ec0ff */
[----:B------:R-:W-:-:S02]  /*29d0*/  ULOP3.LUT UR5, UR5, 0x7ffffff0, URZ, 0xc0, !UPT ;  /* 0x7ffffff005057892 */ /* 0x000fc4000f8ec0ff */
[----:B------:R-:W-:Y:S02]  /*29e0*/  UIADD3 UR6, UPT, UPT, UR4, -0x1, URZ ;  /* 0xffffffff04067890 */ /* 0x000fe4000fffe0ff */
[----:B------:R-:W-:-:S11]  /*29f0*/  UISETP.GE.U32.AND UP0, UPT, UR9, 0x7, UPT ;  /* 0x000000070900788c */ /* 0x000fd6000bf06070 */
.L_x_46:
[----:B------:R-:W-:Y:S01]  /*2a00*/  UISETP.GE.U32.AND UP1, UPT, UR15, 0x7, UPT ;  /* 0x000000070f00788c */ /* 0x000fe2000bf26070 */
[----:B0-----:R-:W-:-:S08]  /*2a10*/  HFMA2 R7, -RZ, RZ, 0, 0 ;  /* 0x00000000ff077431 */ /* 0x001fd000000001ff */
[----:B------:R-:W-:Y:S05]  /*2a20*/  BRA.U !UP1, `(.L_x_34) ;  /* 0x00000001096c7547 */ /* 0x000fea000b800000 */
[----:B--2---:R-:W0:Y:S01]  /*2a30*/  LDC.64 R8, c[0x0][0x3a0] ;  /* 0x0000e800ff087b82 */ /* 0x004e220000000a00 */
[----:B------:R-:W-:-:S07]  /*2a40*/  IMAD.MOV.U32 R11, RZ, RZ, RZ ;  /* 0x000000ffff0b7224 */ /* 0x000fce00078e00ff */
[----:B------:R-:W1:Y:S02]  /*2a50*/  LDC.64 R6, c[0x0][0x398] ;  /* 0x0000e600ff067b82 */ /* 0x000e640000000a00 */
.L_x_35:
[----:B--2---:R-:W-:Y:S01]  /*2a60*/  MOV R13, 0xffffffff ;  /* 0xffffffff000d7802 */ /* 0x004fe20000000f00 */
[----:B-1----:R-:W-:-:S04]  /*2a70*/  IMAD.WIDE.U32 R2, R11, 0x4, R6 ;  /* 0x000000040b027825 */ /* 0x002fc800078e0006 */
[----:B------:R-:W-:Y:S01]  /*2a80*/  IMAD.MOV.U32 R15, RZ, RZ, 0x7fffffff ;  /* 0x7fffffffff0f7424 */ /* 0x000fe200078e00ff */
[----:B------:R2:W-:Y:S01]  /*2a90*/  STG.E desc[UR16][R2.64], R13 ;  /* 0x0000000d02007986 */ /* 0x0005e2000c101910 */
[C---:B0-----:R-:W-:Y:S01]  /*2aa0*/  IMAD.WIDE.U32 R4, R11.reuse, 0x4, R8 ;  /* 0x000000040b047825 */ /* 0x041fe200078e0008 */
[----:B------:R-:W-:-:S04]  /*2ab0*/  IADD3 R11, PT, PT, R11, 0x8, RZ ;  /* 0x000000080b0b7810 */ /* 0x000fc80007ffe0ff */
[----:B------:R2:W-:Y:S01]  /*2ac0*/  STG.E desc[UR16][R4.64], R15 ;  /* 0x0000000f04007986 */ /* 0x0005e2000c101910 */
[----:B------:R-:W-:-:S03]  /*2ad0*/  ISETP.NE.AND P0, PT, R11, UR10, PT ;  /* 0x0000000a0b007c0c */ /* 0x000fc6000bf05270 */
        /* <DEDUP_REMOVED lines=15> */
[----:B------:R-:W-:-:S07]  /*2bd0*/  IMAD.U32 R7, RZ, RZ, UR10 ;  /* 0x0000000aff077e24 */ /* 0x000fce000f8e00ff */
.L_x_34:
[----:B------:R-:W-:-:S09]  /*2be0*/  UISETP.NE.AND UP1, UPT, UR4, URZ, UPT ;  /* 0x000000ff0400728c */ /* 0x000fd2000bf25270 */
[----:B------:R-:W-:Y:S05]  /*2bf0*/  BRA.U !UP1, `(.L_x_36) ;  /* 0x0000000109ac7547 */ /* 0x000fea000b800000 */
[----:B------:R-:W-:Y:S02]  /*2c00*/  UISETP.GE.U32.AND UP1, UPT, UR6, 0x3, UPT ;  /* 0x000000030600788c */ /* 0x000fe4000bf26070 */
[----:B------:R-:W-:-:S07]  /*2c10*/  UISETP.NE.AND UP2, UPT, UR7, URZ, UPT ;  /* 0x000000ff0700728c */ /* 0x000fce000bf45270 */
[----:B------:R-:W-:Y:S05]  /*2c20*/  BRA.U !UP1, `(.L_x_37) ;  /* 0x00000001093c7547 */ /* 0x000fea000b800000 */
[----:B--2---:R-:W0:Y:S01]  /*2c30*/  LDC.64 R2, c[0x0][0x398] ;  /* 0x0000e600ff027b82 */ /* 0x004e220000000a00 */
[----:B------:R-:W-:Y:S01]  /*2c40*/  MOV R9, 0xffffffff ;  /* 0xffffffff00097802 */ /* 0x000fe20000000f00 */
        /* <DEDUP_REMOVED lines=13> */
.L_x_37:
[----:B------:R-:W-:Y:S05]  /*2d20*/  BRA.U !UP2, `(.L_x_36) ;  /* 0x000000010a607547 */ /* 0x000fea000b800000 */
[----:B------:R-:W1:Y:S01]  /*2d30*/  LDCU UR9, c[0x0][0x3a8] ;  /* 0x00007500ff0977ac */ /* 0x000e620008000800 */
[----:B------:R-:W-:Y:S02]  /*2d40*/  UISETP.NE.AND UP2, UPT, UR7, 0x1, UPT ;  /* 0x000000010700788c */ /* 0x000fe4000bf45270 */
[----:B-1----:R-:W-:-:S07]  /*2d50*/  ULOP3.LUT UP1, URZ, UR9, 0x1, URZ, 0xc0, !UPT ;  /* 0x0000000109ff7892 */ /* 0x002fce000f82c0ff */
[----:B------:R-:W-:Y:S05]  /*2d60*/  BRA.U !UP2, `(.L_x_38) ;  /* 0x000000010a2c7547 */ /* 0x000fea000b800000 */
[----:B0-2---:R-:W0:Y:S01]  /*2d70*/  LDC.64 R2, c[0x0][0x398] ;  /* 0x0000e600ff027b82 */ /* 0x005e220000000a00 */
        /* <DEDUP_REMOVED lines=9> */
[----:B------:R3:W-:Y:S02]  /*2e10*/  STG.E desc[UR16][R4.64+0x4], R11 ;  /* 0x0000040b04007986 */ /* 0x0007e4000c101910 */
.L_x_38:
[----:B------:R-:W-:Y:S05]  /*2e20*/  BRA.U !UP1, `(.L_x_36) ;  /* 0x0000000109207547 */ /* 0x000fea000b800000 */
[----:B0-23--:R-:W0:Y:S01]  /*2e30*/  LDC.64 R2, c[0x0][0x398] ;  /* 0x0000e600ff027b82 */ /* 0x00de220000000a00 */
[----:B------:R-:W-:-:S07]  /*2e40*/  MOV R9, 0xffffffff ;  /* 0xffffffff00097802 */ /* 0x000fce0000000f00 */
[----:B------:R-:W1:Y:S01]  /*2e50*/  LDC.64 R4, c[0x0][0x3a0] ;  /* 0x0000e800ff047b82 */ /* 0x000e620000000a00 */
[----:B0-----:R-:W-:-:S05]  /*2e60*/  IMAD.WIDE.U32 R2, R7, 0x4, R2 ;  /* 0x0000000407027825 */ /* 0x001fca00078e0002 */
[----:B------:R4:W-:Y:S01]  /*2e70*/  STG.E desc[UR16][R2.64], R9 ;  /* 0x0000000902007986 */ /* 0x0009e2000c101910 */
[----:B-1----:R-:W-:-:S04]  /*2e80*/  IMAD.WIDE.U32 R4, R7, 0x4, R4 ;  /* 0x0000000407047825 */ /* 0x002fc800078e0004 */
[----:B------:R-:W-:-:S05]  /*2e90*/  IMAD.MOV.U32 R7, RZ, RZ, 0x7fffffff ;  /* 0x7fffffffff077424 */ /* 0x000fca00078e00ff */
[----:B------:R4:W-:Y:S02]  /*2ea0*/  STG.E desc[UR16][R4.64], R7 ;  /* 0x0000000704007986 */ /* 0x0009e4000c101910 */
.L_x_36:
[----:B------:R-:W-:Y:S01]  /*2eb0*/  HFMA2 R0, -RZ, RZ, 0, 0 ;  /* 0x00000000ff007431 */ /* 0x000fe200000001ff */
[----:B------:R-:W-:-:S07]  /*2ec0*/  PRMT R12, RZ, 0x7610, R12 ;  /* 0x00007610ff0c7816 */ /* 0x000fce000000000c */
.L_x_45:
[----:B0-234-:R-:W0:Y:S01]  /*2ed0*/  LDC.64 R2, c[0x0][0x398] ;  /* 0x0000e600ff027b82 */ /* 0x01de220000000a00 */
[----:B------:R-:W1:Y:S01]  /*2ee0*/  LDCU UR9, c[0x0][0x3a8] ;  /* 0x00007500ff0977ac */ /* 0x000e620008000800 */
[----:B0-----:R-:W-:-:S05]  /*2ef0*/  IMAD.WIDE.U32 R2, R0, 0x4, R2 ;  /* 0x0000000400027825 */ /* 0x001fca00078e0002 */
[----:B------:R-:W2:Y:S01]  /*2f00*/  LDG.E R5, desc[UR16][R2.64] ;  /* 0x0000001002057981 */ /* 0x000ea2000c1e1900 */
[----:B------:R-:W-:-:S04]  /*2f10*/  IADD3 R0, PT, PT, R0, 0x1, RZ ;  /* 0x0000000100007810 */ /* 0x000fc80007ffe0ff */
        /* <DEDUP_REMOVED lines=15> */
[----:B------:R-:W-:-:S08]  /*3010*/  IMAD.MOV.U32 R11, RZ, RZ, RZ ;  /* 0x000000ffff0b7224 */ /* 0x000fd000078e00ff */
[----:B------:R-:W-:Y:S05]  /*3020*/  BRA.U !UP1, `(.L_x_40) ;  /* 0x0000000109dc7547 */ /* 0x000fea000b800000 */
[----:B------:R-:W0:Y:S01]  /*3030*/  LDC.64 R4, c[0x0][0x390] ;  /* 0x0000e400ff047b82 */ /* 0x000e220000000a00 */
[----:B------:R-:W-:-:S07]  /*3040*/  MOV R11, RZ ;  /* 0x000000ff000b7202 */ /* 0x000fce0000000f00 */
.L_x_41:
        /* <DEDUP_REMOVED lines=53> */
.L_x_40:
[----:B------:R-:W-:-:S09]  /*33a0*/  UISETP.NE.AND UP1, UPT, UR8, URZ, UPT ;  /* 0x000000ff0800728c */ /* 0x000fd2000bf25270 */
[----:B------:R-:W-:Y:S05]  /*33b0*/  BRA.U !UP1, `(.L_x_42) ;  /* 0x0000000109f47547 */ /* 0x000fea000b800000 */
[----:B------:R-:W-:Y:S01]  /*33c0*/  UISETP.NE.AND UP1, UPT, UR4, URZ, UPT ;  /* 0x000000ff0400728c */ /* 0x000fe2000bf25270 */
[----:B------:R-:W-:Y:S10]  /*33d0*/  BRA.U !UP0, `(.L_x_43) ;  /* 0x0000000108687547 */ /* 0x000ff4000b800000 */
        /* <DEDUP_REMOVED lines=26> */
.L_x_43:
[----:B------:R-:W-:Y:S05]  /*3580*/  BRA.U !UP1, `(.L_x_42) ;  /* 0x0000000109807547 */ /* 0x000fea000b800000 */
[----:B------:R-:W-:Y:S02]  /*3590*/  UISETP.GE.U32.AND UP1, UPT, UR6, 0x3, UPT ;  /* 0x000000030600788c */ /* 0x000fe4000bf26070 */
[----:B------:R-:W-:-:S07]  /*35a0*/  UISETP.NE.AND UP2, UPT, UR7, URZ, UPT ;  /* 0x000000ff0700728c */ /* 0x000fce000bf45270 */
[----:B------:R-:W-:Y:S05]  /*35b0*/  BRA.U !UP1, `(.L_x_44) ;  /* 0x0000000109387547 */ /* 0x000fea000b800000 */
[----:B01----:R-:W-:-:S05]  /*35c0*/  IMAD.WIDE.U32 R6, R11, 0x4, R4 ;  /* 0x000000040b067825 */ /* 0x003fca00078e0004 */
[----:B------:R-:W2:Y:S04]  /*35d0*/  LDG.E R13, desc[UR16][R6.64] ;  /* 0x00000010060d7981 */ /* 0x000ea8000c1e1900 */
[----:B------:R-:W3:Y:S04]  /*35e0*/  LDG.E R15, desc[UR16][R6.64+0x4] ;  /* 0x00000410060f7981 */ /* 0x000ee8000c1e1900 */
[----:B------:R-:W4:Y:S04]  /*35f0*/  LDG.E R17, desc[UR16][R6.64+0x8] ;  /* 0x0000081006117981 */ /* 0x000f28000c1e1900 */
[----:B------:R-:W5:Y:S01]  /*3600*/  LDG.E R19, desc[UR16][R6.64+0xc] ;  /* 0x00000c1006137981 */ /* 0x000f62000c1e1900 */
[----:B------:R-:W-:-:S02]  /*3610*/  IADD3 R11, PT, PT, R11, 0x4, RZ ;  /* 0x000000040b0b7810 */ /* 0x000fc40007ffe0ff */
[-C--:B--2---:R-:W-:Y:S02]  /*3620*/  ISETP.NE.AND P1, PT, R13, R8.reuse, PT ;  /* 0x000000080d00720c */ /* 0x084fe40003f25270 */
[-C--:B---3--:R-:W-:Y:S02]  /*3630*/  ISETP.NE.AND P2, PT, R15, R8.reuse, PT ;  /* 0x000000080f00720c */ /* 0x088fe40003f45270 */
[-C--:B----4-:R-:W-:Y:S02]  /*3640*/  ISETP.NE.AND P3, PT, R17, R8.reuse, PT ;  /* 0x000000081100720c */ /* 0x090fe40003f65270 */
[----:B-----5:R-:W-:-:S07]  /*3650*/  ISETP.NE.AND P4, PT, R19, R8, PT ;  /* 0x000000081300720c */ /* 0x020fce0003f85270 */
[----:B------:R2:W-:Y:S04]  /*3660*/  @!P1 STG.E desc[UR16][R6.64], R9 ;  /* 0x0000000906009986 */ /* 0x0005e8000c101910 */
[----:B------:R2:W-:Y:S04]  /*3670*/  @!P2 STG.E desc[UR16][R6.64+0x4], R9 ;  /* 0x000004090600a986 */ /* 0x0005e8000c101910 */
[----:B------:R2:W-:Y:S04]  /*3680*/  @!P3 STG.E desc[UR16][R6.64+0x8], R9 ;  /* 0x000008090600b986 */ /* 0x0005e8000c101910 */
[----:B------:R2:W-:Y:S02]  /*3690*/  @!P4 STG.E desc[UR16][R6.64+0xc], R9 ;  /* 0x00000c090600c986 */ /* 0x0005e4000c101910 */
.L_x_44:
        /* <DEDUP_REMOVED lines=15> */
.L_x_42:
[----:B0--34-:R-:W1:Y:S01]  /*3790*/  LDC.64 R4, c[0x0][0x388] ;  /* 0x0000e200ff047b82 */ /* 0x019e620000000a00 */
[----:B------:R-:W3:Y:S04]  /*37a0*/  LDG.E R3, desc[UR16][R2.64+0x8] ;  /* 0x0000081002037981 */ /* 0x000ee8000c1e1900 */
[----:B-12---:R-:W3:Y:S01]  /*37b0*/  LDG.E R6, desc[UR16][R4.64] ;  /* 0x0000001004067981 */ /* 0x006ee2000c1e1900 */
[----:B------:R-:W-:Y:S02]  /*37c0*/  HFMA2 R12, -RZ, RZ, 0, 5.9604644775390625e-08 ;  /* 0x00000001ff0c7431 */ /* 0x000fe400000001ff */
[----:B---3--:R-:W-:-:S04]  /*37d0*/  IMAD.IADD R6, R6, 0x1, R3 ;  /* 0x0000000106067824 */ /* 0x008fc800078e0203 */
[----:B------:R-:W-:-:S05]  /*37e0*/  IMAD.HI R7, R6, 0x44b82f99, RZ ;  /* 0x44b82f9906077827 */ /* 0x000fca00078e02ff */
[----:B------:R-:W-:-:S04]  /*37f0*/  SHF.R.U32.HI R8, RZ, 0x1f, R7 ;  /* 0x0000001fff087819 */ /* 0x000fc80000011607 */
[----:B------:R-:W-:-:S05]  /*3800*/  LEA.HI.SX32 R7, R7, R8, 0x4 ;  /* 0x0000000807077211 */ /* 0x000fca00078f22ff */
[----:B------:R-:W-:-:S05]  /*3810*/  IMAD R7, R7, -0x3b9aca07, R6 ;  /* 0xc46535f907077824 */ /* 0x000fca00078e0206 */
[----:B------:R0:W-:Y:S02]  /*3820*/  STG.E desc[UR16][R4.64], R7 ;  /* 0x0000000704007986 */ /* 0x0001e4000c101910 */
.L_x_39:
[----:B------:R-:W-:Y:S05]  /*3830*/  @P0 BRA `(.L_x_45) ;  /* 0xfffffff400a40947 */ /* 0x000fea000383ffff */
[----:B------:R-:W-:-:S13]  /*3840*/  LOP3.LUT P0, RZ, R12, 0xff, RZ, 0xc0, !PT ;  /* 0x000000ff0cff7812 */ /* 0x000fda000780c0ff */
[----:B------:R-:W-:Y:S05]  /*3850*/  @!P0 EXIT ;  /* 0x000000000000894d */ /* 0x000fea0003800000 */
[----:B------:R-:W-:Y:S05]  /*3860*/  BRA `(.L_x_46) ;  /* 0xfffffff000647947 */ /* 0x000fea000383ffff */
.L_x_0:
[----:B------:R-:W0:Y:S02]  /*3870*/  LDC R6, c[0x0][0x3ac] ;  /* 0x0000eb00ff067b82 */ /* 0x000e240000000800 */
[----:B0-----:R-:W-:-:S13]  /*3880*/  ISETP.GE.AND P0, PT, R6, 0x1, PT ;  /* 0x000000010600780c */ /* 0x001fda0003f06270 */
[----:B------:R-:W-:Y:S05]  /*3890*/  @!P0 EXIT ;  /* 0x000000000000894d */ /* 0x000fea0003800000 */
[C---:B------:R-:W-:Y:S02]  /*38a0*/  ISETP.GE.U32.AND P0, PT, R6.reuse, 0x4, PT ;  /* 0x000000040600780c */ /* 0x040fe40003f06070 */
[----:B------:R-:W-:Y:S02]  /*38b0*/  LOP3.LUT R8, R6, 0x3, RZ, 0xc0, !PT ;  /* 0x0000000306087812 */ /* 0x000fe400078ec0ff */
[----:B------:R-:W-:-:S09]  /*38c0*/  MOV R0, RZ ;  /* 0x000000ff00007202 */ /* 0x000fd20000000f00 */
[----:B------:R-:W-:Y:S05]  /*38d0*/  @!P0 BRA `(.L_x_47) ;  /* 0x0000000c004c8947 */ /* 0x000fea0003800000 */
[----:B------:R-:W0:Y:S08]  /*38e0*/  LDC.64 R14, c[0x0][0x380] ;  /* 0x0000e000ff0e7b82 */ /* 0x000e300000000a00 */
[----:B------:R-:W1:Y:S08]  /*38f0*/  LDC.64 R2, c[0x0][0x380] ;  /* 0x0000e000ff027b82 */ /* 0x000e700000000a00 */
[----:B------:R-:W2:Y:S01]  /*3900*/  LDC.64 R4, c[0x0][0x390] ;  /* 0x0000e400ff047b82 */ /* 0x000ea20000000a00 */
        /* <DEDUP_REMOVED lines=24> */
.L_x_48:
        /* <DEDUP_REMOVED lines=26> */
.L_x_49:
        /* <DEDUP_REMOVED lines=15> */
[----:B------:R-:W-:Y:S01]  /*3d20*/  @!P0 MOV R21, 0x2 ;  /* 0x0000000200158802 */ /* 0x000fe20000000f00 */
[----:B------:R1:W-:Y:S01]  /*3d30*/  @!P0 STG.E desc[UR16][R10.64], R7 ;  /* 0x000000070a008986 */ /* 0x0003e2000c101910 */
[----:B0-----:R-:W-:-:S05]  /*3d40*/  @!P0 IMAD.WIDE R12, R9, 0x4, R12 ;  /* 0x00000004090c8825 */ /* 0x001fca00078e020c */
[----:B------:R1:W-:Y:S04]  /*3d50*/  @!P0 STG.E desc[UR16][R12.64], R21 ;  /* 0x000000150c008986 */ /* 0x0003e8000c101910 */
[----:B------:R-:W2:Y:S02]  /*3d60*/  LDG.E R0, desc[UR16][R14.64] ;  /* 0x000000100e007981 */ /* 0x000ea4000c1e1900 */
[----:B--2---:R-:W-:-:S13]  /*3d70*/  ISETP.GE.AND P0, PT, R7, R0, PT ;  /* 0x000000000700720c */ /* 0x004fda0003f06270 */
[----:B------:R-:W0:Y:S01]  /*3d80*/  @!P0 LDC.64 R16, c[0x0][0x398] ;  /* 0x0000e600ff108b82 */ /* 0x000e220000000a00 */
[----:B------:R-:W-:Y:S01]  /*3d90*/  @!P0 IMAD.MOV.U32 R9, RZ, RZ, 0x2 ;  /* 0x00000002ff098424 */ /* 0x000fe200078e00ff */
[----:B------:R1:W-:Y:S01]  /*3da0*/  @!P0 STG.E desc[UR16][R14.64], R7 ;  /* 0x000000070e008986 */ /* 0x0003e2000c101910 */
[----:B0-----:R-:W-:-:S05]  /*3db0*/  @!P0 IMAD.WIDE R16, R19, 0x4, R16 ;  /* 0x0000000413108825 */ /* 0x001fca00078e0210 */
[----:B------:R1:W-:Y:S02]  /*3dc0*/  @!P0 STG.E desc[UR16][R16.64], R9 ;  /* 0x0000000910008986 */ /* 0x0003e4000c101910 */
.L_x_50:
[----:B-1----:R-:W2:Y:S04]  /*3dd0*/  LDG.E R11, desc[UR16][R2.64+0x30] ;  /* 0x00003010020b7981 */ /* 0x002ea8000c1e1900 */
[----:B------:R-:W3:Y:S01]  /*3de0*/  LDG.E R7, desc[UR16][R2.64+0x34] ;  /* 0x0000341002077981 */ /* 0x000ee2000c1e1900 */
[----:B--2---:R-:W-:-:S04]  /*3df0*/  IMAD.WIDE R10, R11, 0x4, R4 ;  /* 0x000000040b0a7825 */ /* 0x004fc800078e0204 */
[----:B---3--:R-:W-:Y:S01]  /*3e00*/  IMAD.WIDE R4, R7, 0x4, R4 ;  /* 0x0000000407047825 */ /* 0x008fe200078e0204 */
[----:B------:R-:W2:Y:S04]  /*3e10*/  LDG.E R13, desc[UR16][R10.64] ;  /* 0x000000100a0d7981 */ /* 0x000ea8000c1e1900 */
[----:B------:R-:W2:Y:S01]  /*3e20*/  LDG.E R15, desc[UR16][R4.64] ;  /* 0x00000010040f7981 */ /* 0x000ea2000c1e1900 */
[----:B------:R-:W-:-:S04]  /*3e30*/  LOP3.LUT R0, R6, 0x7ffffffc, RZ, 0xc0, !PT ;  /* 0x7ffffffc06007812 */ /* 0x000fc800078ec0ff */
[----:B------:R-:W-:Y:S02]  /*3e40*/  ISETP.NE.AND P1, PT, R0, 0x4, PT ;  /* 0x000000040000780c */ /* 0x000fe40003f25270 */
        /* <DEDUP_REMOVED lines=20> */
.L_x_51:
[----:B------:R-:W-:Y:S05]  /*3f90*/  @!P1 BRA `(.L_x_47) ;  /* 0x00000004009c9947 */ /* 0x000fea0003800000 */
[----:B-1----:R-:W0:Y:S01]  /*3fa0*/  LDC.64 R2, c[0x0][0x3a0] ;  /* 0x0000e800ff027b82 */ /* 0x002e220000000a00 */
[----:B------:R-:W-:-:S07]  /*3fb0*/  IMAD.MOV.U32 R9, RZ, RZ, 0x4 ;  /* 0x00000004ff097424 */ /* 0x000fce00078e00ff */
[----:B------:R-:W1:Y:S08]  /*3fc0*/  LDC.64 R4, c[0x0][0x390] ;  /* 0x0000e400ff047b82 */ /* 0x000e700000000a00 */
[----:B------:R-:W2:Y:S02]  /*3fd0*/  LDC.64 R6, c[0x0][0x380] ;  /* 0x0000e000ff067b82 */ /* 0x000ea40000000a00 */
.L_x_56:
[----:B-12---:R-:W-:-:S05]  /*3fe0*/  IMAD.WIDE.U32 R10, R9, 0x10, R6 ;  /* 0x00000010090a7825 */ /* 0x006fca00078e0006 */
[----:B------:R-:W1:Y:S04]  /*3ff0*/  LDG.E R13, desc[UR16][R10.64] ;  /* 0x000000100a0d7981 */ /* 0x000e68000c1e1900 */
[----:B------:R-:W2:Y:S01]  /*4000*/  LDG.E R15, desc[UR16][R10.64+0x4] ;  /* 0x000004100a0f7981 */ /* 0x000ea2000c1e1900 */
[----:B-1----:R-:W-:-:S04]  /*4010*/  IMAD.WIDE R12, R13, 0x4, R4 ;  /* 0x000000040d0c7825 */ /* 0x002fc800078e0204 */
[----:B--2---:R-:W-:Y:S01]  /*4020*/  IMAD.WIDE R14, R15, 0x4, R4 ;  /* 0x000000040f0e7825 */ /* 0x004fe200078e0204 */
[----:B------:R-:W2:Y:S04]  /*4030*/  LDG.E R17, desc[UR16][R12.64] ;  /* 0x000000100c117981 */ /* 0x000ea8000c1e1900 */
[----:B------:R-:W2:Y:S02]  /*4040*/  LDG.E R23, desc[UR16][R14.64] ;  /* 0x000000100e177981 */ /* 0x000ea4000c1e1900 */
[----:B--2---:R-:W-:-:S13]  /*4050*/  ISETP.NE.AND P0, PT, R17, R23, PT ;  /* 0x000000171100720c */ /* 0x004fda0003f05270 */
[----:B------:R-:W-:Y:S05]  /*4060*/  @!P0 BRA `(.L_x_52) ;  /* 0x00000000003c8947 */ /* 0x000fea0003800000 */
[--C-:B0-----:R-:W-:Y:S01]  /*4070*/  IMAD.WIDE R12, R17, 0x4, R2.reuse ;  /* 0x00000004110c7825 */ /* 0x101fe200078e0202 */
[----:B------:R-:W2:Y:S04]  /*4080*/  LDG.E R21, desc[UR16][R10.64+0x8] ;  /* 0x000008100a157981 */ /* 0x000ea8000c1e1900 */
[----:B------:R-:W2:Y:S02]  /*4090*/  LDG.E R14, desc[UR16][R12.64] ;  /* 0x000000100c0e7981 */ /* 0x000ea4000c1e1900 */
[----:B--2---:R-:W-:Y:S01]  /*40a0*/  ISETP.GE.AND P0, PT, R21, R14, PT ;  /* 0x0000000e1500720c */ /* 0x004fe20003f06270 */
[----:B------:R-:W-:-:S12]  /*40b0*/  IMAD.WIDE R14, R23, 0x4, R2 ;  /* 0x00000004170e7825 */ /* 0x000fd800078e0202 */
        /* <DEDUP_REMOVED lines=10> */
.L_x_52:
        /* <DEDUP_REMOVED lines=8> */
[----:B0-----:R-:W-:Y:S01]  /*41e0*/  IMAD.WIDE R14, R13, 0x4, R2 ;  /* 0x000000040d0e7825 */ /* 0x001fe200078e0202 */
[----:B------:R-:W2:Y:S04]  /*41f0*/  LDG.E R23, desc[UR16][R10.64+0x18] ;  /* 0x000018100a177981 */ /* 0x000ea8000c1e1900 */
[----:B------:R-:W2:Y:S01]  /*4200*/  LDG.E R12, desc[UR16][R14.64] ;  /* 0x000000100e0c7981 */ /* 0x000ea2000c1e1900 */
[----:B------:R-:W-:Y:S02]  /*4210*/  IADD3 R21, PT, PT, R9, 0x1, RZ ;  /* 0x0000000109157810 */ /* 0x000fe40007ffe0ff */
        /* <DEDUP_REMOVED lines=12> */
.L_x_53:
        /* <DEDUP_REMOVED lines=24> */
.L_x_54:
        /* <DEDUP_REMOVED lines=8> */
[--C-:B0-----:R-:W-:Y:S01]  /*44e0*/  IMAD.WIDE R12, R23, 0x4, R2.reuse ;  /* 0x00000004170c7825 */ /* 0x101fe200078e0202 */
[----:B------:R-:W2:Y:S04]  /*44f0*/  LDG.E R21, desc[UR16][R10.64+0x38] ;  /* 0x000038100a157981 */ /* 0x000ea8000c1e1900 */
[----:B------:R-:W2:Y:S01]  /*4500*/  LDG.E R14, desc[UR16][R12.64] ;  /* 0x000000100c0e7981 */ /* 0x000ea2000c1e1900 */
[----:B------:R-:W-:Y:S01]  /*4510*/  VIADD R19, R9, 0x3 ;  /* 0x0000000309137836 */ /* 0x000fe20000000000 */
        /* <DEDUP_REMOVED lines=12> */
.L_x_55:
[----:B------:R-:W-:-:S04]  /*45e0*/  IADD3 R9, PT, PT, R9, 0x4, RZ ;  /* 0x0000000409097810 */ /* 0x000fc80007ffe0ff */
[----:B------:R-:W-:-:S13]  /*45f0*/  ISETP.NE.AND P0, PT, R9, R0, PT ;  /* 0x000000000900720c */ /* 0x000fda0003f05270 */
[----:B------:R-:W-:Y:S05]  /*4600*/  @P0 BRA `(.L_x_56) ;  /* 0xfffffff800740947 */ /* 0x000fea000383ffff */
.L_x_47:
[----:B------:R-:W-:-:S13]  /*4610*/  ISETP.NE.AND P0, PT, R8, RZ, PT ;  /* 0x000000ff0800720c */ /* 0x000fda0003f05270 */
[----:B------:R-:W-:Y:S05]  /*4620*/  @!P0 EXIT ;  /* 0x000000000000894d */ /* 0x000fea0003800000 */
[----:B01----:R-:W0:Y:S01]  /*4630*/  LDC.64 R2, c[0x0][0x3a0] ;  /* 0x0000e800ff027b82 */ /* 0x003e220000000a00 */
[----:B------:R-:W-:-:S07]  /*4640*/  UMOV UR4, URZ ;  /* 0x000000ff00047c82 */ /* 0x000fce0008000000 */
[----:B------:R-:W1:Y:S08]  /*4650*/  LDC.64 R4, c[0x0][0x390] ;  /* 0x0000e400ff047b82 */ /* 0x000e700000000a00 */
[----:B------:R-:W2:Y:S02]  /*4660*/  LDC.64 R6, c[0x0][0x380] ;  /* 0x0000e000ff067b82 */ /* 0x000ea40000000a00 */
.L_x_58:
[----:B--2---:R-:W-:-:S05]  /*4670*/  IMAD.WIDE.U32 R10, R0, 0x10, R6 ;  /* 0x00000010000a7825 */ /* 0x004fca00078e0006 */
[----:B------:R-:W1:Y:S04]  /*4680*/  LDG.E R13, desc[UR16][R10.64] ;  /* 0x000000100a0d7981 */ /* 0x000e68000c1e1900 */
[----:B------:R-:W2:Y:S01]  /*4690*/  LDG.E R15, desc[UR16][R10.64+0x4] ;  /* 0x000004100a0f7981 */ /* 0x000ea2000c1e1900 */
[----:B-1----:R-:W-:-:S04]  /*46a0*/  IMAD.WIDE R12, R13, 0x4, R4 ;  /* 0x000000040d0c7825 */ /* 0x002fc800078e0204 */
[----:B--2---:R-:W-:Y:S01]  /*46b0*/  IMAD.WIDE R14, R15, 0x4, R4 ;  /* 0x000000040f0e7825 */ /* 0x004fe200078e0204 */
[----:B------:R-:W2:Y:S04]  /*46c0*/  LDG.E R17, desc[UR16][R12.64] ;  /* 0x000000100c117981 */ /* 0x000ea8000c1e1900 */
[----:B------:R-:W2:Y:S01]  /*46d0*/  LDG.E R21, desc[UR16][R14.64] ;  /* 0x000000100e157981 */ /* 0x000ea2000c1e1900 */
[----:B------:R-:W-:-:S06]  /*46e0*/  UIADD3 UR4, UPT, UPT, UR4, 0x1, URZ ;  /* 0x0000000104047890 */ /* 0x000fcc000fffe0ff */
[----:B------:R-:W-:Y:S02]  /*46f0*/  ISETP.NE.AND P1, PT, R8, UR4, PT ;  /* 0x0000000408007c0c */ /* 0x000fe4000bf25270 */
[----:B--2---:R-:W-:-:S13]  /*4700*/  ISETP.NE.AND P0, PT, R17, R21, PT ;  /* 0x000000151100720c */ /* 0x004fda0003f05270 */
[----:B------:R-:W-:Y:S05]  /*4710*/  @!P0 BRA `(.L_x_57) ;  /* 0x00000000003c8947 */ /* 0x000fea0003800000 */
[----:B0-----:R-:W-:Y:S01]  /*4720*/  IMAD.WIDE R14, R17, 0x4, R2 ;  /* 0x00000004110e7825 */ /* 0x001fe200078e0202 */
[----:B------:R-:W2:Y:S04]  /*4730*/  LDG.E R20, desc[UR16][R10.64+0x8] ;  /* 0x000008100a147981 */ /* 0x000ea8000c1e1900 */
[----:B------:R-:W2:Y:S02]  /*4740*/  LDG.E R9, desc[UR16][R14.64] ;  /* 0x000000100e097981 */ /* 0x000ea4000c1e1900 */
        /* <DEDUP_REMOVED lines=12> */
.L_x_57:
[----:B------:R-:W-:Y:S05]  /*4810*/  @!P1 EXIT ;  /* 0x000000000000994d */ /* 0x000fea0003800000 */
[----:B-1----:R-:W-:Y:S01]  /*4820*/  IADD3 R0, PT, PT, R0, 0x1, RZ ;  /* 0x0000000100007810 */ /* 0x002fe20007ffe0ff */
[----:B------:R-:W-:Y:S06]  /*4830*/  BRA `(.L_x_58) ;  /* 0xfffffffc008c7947 */ /* 0x000fec000383ffff */
.L_x_59:
[----:B------:R-:W-:-:S00]  /*4840*/  BRA `(.L_x_59) ;  /* 0xfffffffc00fc7947 */ /* 0x000fc0000383ffff */
[----:B------:R-:W-:-:S00]  /*4850*/  NOP ;  /* 0x0000000000007918 */ /* 0x000fc00000000000 */
        /* <DEDUP_REMOVED lines=10> */
.L_x_61:


//--------------------- .text._Z13adjustWeightsP4Edgeii --------------------------
	.section	.text._Z13adjustWeightsP4Edgeii,"ax",@progbits
	.align	128
        .global         _Z13adjustWeightsP4Edgeii
        .type           _Z13adjustWeightsP4Edgeii,@function
        .size           _Z13adjustWeightsP4Edgeii,(.L_x_62 - _Z13adjustWeightsP4Edgeii)
        .other          _Z13adjustWeightsP4Edgeii,@"STO_CUDA_ENTRY STV_DEFAULT"
_Z13adjustWeightsP4Edgeii:
.text._Z13adjustWeightsP4Edgeii:
[----:B------:R-:W-:Y:S01]  /*0000*/  LDC R1, c[0x0][0x37c] ;  /* 0x0000df00ff017b82 */ /* 0x000fe20000000800 */
[----:B------:R-:W0:Y:S07]  /*0010*/  S2R R5, SR_TID.X ;  /* 0x0000000000057919 */ /* 0x000e2e0000002100 */
[----:B------:R-:W0:Y:S01]  /*0020*/  S2UR UR4, SR_CTAID.X ;  /* 0x00000000000479c3 */ /* 0x000e220000002500 */
[----:B------:R-:W1:Y:S07]  /*0030*/  LDCU UR5, c[0x0][0x388] ;  /* 0x00007100ff0577ac */ /* 0x000e6e0008000800 */
[----:B------:R-:W0:Y:S02]  /*0040*/  LDC R0, c[0x0][0x360] ;  /* 0x0000d800ff007b82 */ /* 0x000e240000000800 */
[----:B0-----:R-:W-:-:S05]  /*0050*/  IMAD R5, R0, UR4, R5 ;  /* 0x0000000400057c24 */ /* 0x001fca000f8e0205 */
[----:B-1----:R-:W-:-:S13]  /*0060*/  ISETP.GE.AND P0, PT, R5, UR5, PT ;  /* 0x0000000505007c0c */ /* 0x002fda000bf06270 */
[----:B------:R-:W-:Y:S05]  /*0070*/  @P0 EXIT ;  /* 0x000000000000094d */ /* 0x000fea0003800000 */
[----:B------:R-:W0:Y:S01]  /*0080*/  LDC.64 R2, c[0x0][0x380] ;  /* 0x0000e000ff027b82 */ /* 0x000e220000000a00 */
[----:B------:R-:W1:Y:S07]  /*0090*/  LDCU.64 UR4, c[0x0][0x358] ;  /* 0x00006b00ff0477ac */ /* 0x000e6e0008000a00 */
[----:B------:R-:W2:Y:S01]  /*00a0*/  LDC R8, c[0x0][0x38c] ;  /* 0x0000e300ff087b82 */ /* 0x000ea20000000800 */
[----:B0-----:R-:W-:-:S05]  /*00b0*/  IMAD.WIDE R2, R5, 0x10, R2 ;  /* 0x0000001005027825 */ /* 0x001fca00078e0202 */
[----:B-1----:R-:W3:Y:S04]  /*00c0*/  LDG.E R0, desc[UR4][R2.64+0x8] ;  /* 0x0000080402007981 */ /* 0x002ee8000c1e1900 */
[----:B------:R-:W3:Y:S01]  /*00d0*/  LDG.E R7, desc[UR4][R2.64+0xc] ;  /* 0x00000c0402077981 */ /* 0x000ee2000c1e1900 */
[----:B--2---:R-:W-:-:S04]  /*00e0*/  IABS R9, R8 ;  /* 0x0000000800097213 */ /* 0x004fc80000000000 */
[----:B------:R-:W0:Y:S08]  /*00f0*/  I2F.RP R6, R9 ;  /* 0x0000000900067306 */ /* 0x000e300000209400 */
[----:B0-----:R-:W0:Y:S02]  /*0100*/  MUFU.RCP R6, R6 ;  /* 0x0000000600067308 */ /* 0x001e240000001000 */
[----:B0-----:R-:W-:-:S06]  /*0110*/  VIADD R4, R6, 0xffffffe ;  /* 0x0ffffffe06047836 */ /* 0x001fcc0000000000 */
[----:B------:R0:W1:Y:S02]  /*0120*/  F2I.FTZ.U32.TRUNC.NTZ R5, R4 ;  /* 0x0000000400057305 */ /* 0x000064000021f000 */
[----:B0-----:R-:W-:Y:S01]  /*0130*/  IMAD.MOV.U32 R4, RZ, RZ, RZ ;  /* 0x000000ffff047224 */ /* 0x001fe200078e00ff */
[----:B-1----:R-:W-:Y:S01]  /*0140*/  IADD3 R10, PT, PT, RZ, -R5, RZ ;  /* 0x80000005ff0a7210 */ /* 0x002fe20007ffe0ff */
[----:B---3--:R-:W-:-:S04]  /*0150*/  IMAD R0, R0, R7, RZ ;  /* 0x0000000700007224 */ /* 0x008fc800078e02ff */
[----:B------:R-:W-:Y:S01]  /*0160*/  IMAD R7, R10, R9, RZ ;  /* 0x000000090a077224 */ /* 0x000fe200078e02ff */
[----:B------:R-:W-:-:S03]  /*0170*/  IABS R10, R0 ;  /* 0x00000000000a7213 */ /* 0x000fc60000000000 */
[----:B------:R-:W-:Y:S01]  /*0180*/  IMAD.HI.U32 R5, R5, R7, R4 ;  /* 0x0000000705057227 */ /* 0x000fe200078e0004 */
[----:B------:R-:W-:-:S05]  /*0190*/  ISETP.GE.AND P2, PT, R0, RZ, PT ;  /* 0x000000ff0000720c */ /* 0x000fca0003f46270 */
[----:B------:R-:W-:-:S05]  /*01a0*/  IMAD.HI.U32 R5, R5, R10, RZ ;  /* 0x0000000a05057227 */ /* 0x000fca00078e00ff */
[----:B------:R-:W-:-:S05]  /*01b0*/  IADD3 R5, PT, PT, -R5, RZ, RZ ;  /* 0x000000ff05057210 */ /* 0x000fca0007ffe1ff */
[----:B------:R-:W-:-:S05]  /*01c0*/  IMAD R4, R9, R5, R10 ;  /* 0x0000000509047224 */ /* 0x000fca00078e020a */
[----:B------:R-:W-:-:S13]  /*01d0*/  ISETP.GT.U32.AND P0, PT, R9, R4, PT ;  /* 0x000000040900720c */ /* 0x000fda0003f04070 */
[----:B------:R-:W-:Y:S01]  /*01e0*/  @!P0 IMAD.IADD R4, R4, 0x1, -R9 ;  /* 0x0000000104048824 */ /* 0x000fe200078e0a09 */
[----:B------:R-:W-:-:S04]  /*01f0*/  ISETP.NE.AND P0, PT, R8, RZ, PT ;  /* 0x000000ff0800720c */ /* 0x000fc80003f05270 */
[----:B------:R-:W-:-:S13]  /*0200*/  ISETP.GT.U32.AND P1, PT, R9, R4, PT ;  /* 0x000000040900720c */ /* 0x000fda0003f24070 */
[----:B------:R-:W-:-:S05]  /*0210*/  @!P1 IADD3 R4, PT, PT, R4, -R9, RZ ;  /* 0x8000000904049210 */ /* 0x000fca0007ffe0ff */
[----:B------:R-:W-:Y:S01]  /*0220*/  @!P2 IMAD.MOV R4, RZ, RZ, -R4 ;  /* 0x000000ffff04a224 */ /* 0x000fe200078e0a04 */
[----:B------:R-:W-:-:S05]  /*0230*/  @!P0 LOP3.LUT R4, RZ, R8, RZ, 0x33, !PT ;  /* 0x00000008ff048212 */ /* 0x000fca00078e33ff */
[----:B------:R-:W-:Y:S01]  /*0240*/  STG.E desc[UR4][R2.64+0x8], R4 ;  /* 0x0000080402007986 */ /* 0x000fe2000c101904 */
[----:B------:R-:W-:Y:S05]  /*0250*/  EXIT ;  /* 0x000000000000794d */ /* 0x000fea0003800000 */
.L_x_60:
        /* <DEDUP_REMOVED lines=10> */
.L_x_62:


//--------------------- .nv.shared.reserved.0     --------------------------
	.section	.nv.shared.reserved.0,"aw",@nobits
	.weak		__nv_reservedSMEM_offset_0_alias
	.size		__nv_reservedSMEM_offset_0_alias, 0, 64
	.other		__nv_reservedSMEM_offset_0_alias,@"STO_CUDA_RESERVED_SHARED STV_DEFAULT"
__nv_reservedSMEM_offset_0_alias:
	.zero		0
	.zero		64


//--------------------- .nv.constant0._Z10computeMSTP4EdgePiS1_S1_S1_ii --------------------------
	.section	.nv.constant0._Z10computeMSTP4EdgePiS1_S1_S1_ii,"a",@progbits
	.sectionflags	@""
	.align	4
.nv.constant0._Z10computeMSTP4EdgePiS1_S1_S1_ii:
	.zero		944


//--------------------- .nv.constant0._Z13adjustWeightsP4Edgeii --------------------------
	.section	.nv.constant0._Z13adjustWeightsP4Edgeii,"a",@progbits
	.sectionflags	@""
	.align	4
.nv.constant0._Z13adjustWeightsP4Edgeii:
	.zero		912


//--------------------- SYMBOLS --------------------------

	.type		.nv.reservedSmem.offset0,@object
	.size		.nv.reservedSmem.offset0,0x4
